//
// Generated by NVIDIA NVVM Compiler
//
// Compiler Build ID: CL-36424714
// Cuda compilation tools, release 13.0, V13.0.88
// Based on NVVM 20.0.0
//

.version 9.0
.target sm_100
.address_size 64

	// .globl	_Z16sharedABMultiplyPfS_S_
// _ZZ16sharedABMultiplyPfS_S_E5aTile has been demoted
// _ZZ16sharedABMultiplyPfS_S_E5bTile has been demoted
// _ZZ17coalescedMultiplyPfS_S_E5aTile has been demoted
// _ZZ22coalescedTransMultiplyPfS_iE5aTile has been demoted
// _ZZ22coalescedTransMultiplyPfS_iE14transposedTile has been demoted
// _ZZ25coalescedPadTransMultiplyPfS_iE5aTile has been demoted
// _ZZ25coalescedPadTransMultiplyPfS_iE14transposedTile has been demoted
// _ZZ29coalescedPadSlowTransMultiplyPfS_iE5aTile has been demoted
// _ZZ29coalescedPadSlowTransMultiplyPfS_iE14transposedTile has been demoted
.global .align 1 .b8 _ZN34_INTERNAL_49971fb2_4_k_cu_110f6bf84cuda3std3__45__cpo5beginE[1];
.global .align 1 .b8 _ZN34_INTERNAL_49971fb2_4_k_cu_110f6bf84cuda3std3__45__cpo3endE[1];
.global .align 1 .b8 _ZN34_INTERNAL_49971fb2_4_k_cu_110f6bf84cuda3std3__45__cpo6cbeginE[1];
.global .align 1 .b8 _ZN34_INTERNAL_49971fb2_4_k_cu_110f6bf84cuda3std3__45__cpo4cendE[1];
.global .align 1 .b8 _ZN34_INTERNAL_49971fb2_4_k_cu_110f6bf84cuda3std3__45__cpo6rbeginE[1];
.global .align 1 .b8 _ZN34_INTERNAL_49971fb2_4_k_cu_110f6bf84cuda3std3__45__cpo4rendE[1];
.global .align 1 .b8 _ZN34_INTERNAL_49971fb2_4_k_cu_110f6bf84cuda3std3__45__cpo7crbeginE[1];
.global .align 1 .b8 _ZN34_INTERNAL_49971fb2_4_k_cu_110f6bf84cuda3std3__45__cpo5crendE[1];
.global .align 1 .b8 _ZN34_INTERNAL_49971fb2_4_k_cu_110f6bf84cuda3std3__436_GLOBAL__N__49971fb2_4_k_cu_110f6bf86ignoreE[1];
.global .align 1 .b8 _ZN34_INTERNAL_49971fb2_4_k_cu_110f6bf84cuda3std3__419piecewise_constructE[1];
.global .align 1 .b8 _ZN34_INTERNAL_49971fb2_4_k_cu_110f6bf84cuda3std3__48in_placeE[1];
.global .align 1 .b8 _ZN34_INTERNAL_49971fb2_4_k_cu_110f6bf84cuda3std3__420unreachable_sentinelE[1];
.global .align 1 .b8 _ZN34_INTERNAL_49971fb2_4_k_cu_110f6bf84cuda3std3__47nulloptE[1];
.global .align 1 .b8 _ZN34_INTERNAL_49971fb2_4_k_cu_110f6bf84cuda3std3__48unexpectE[1];
.global .align 1 .b8 _ZN34_INTERNAL_49971fb2_4_k_cu_110f6bf84cuda3std6ranges3__45__cpo4swapE[1];
.global .align 1 .b8 _ZN34_INTERNAL_49971fb2_4_k_cu_110f6bf84cuda3std6ranges3__45__cpo9iter_moveE[1];
.global .align 1 .b8 _ZN34_INTERNAL_49971fb2_4_k_cu_110f6bf84cuda3std6ranges3__45__cpo5beginE[1];
.global .align 1 .b8 _ZN34_INTERNAL_49971fb2_4_k_cu_110f6bf84cuda3std6ranges3__45__cpo3endE[1];
.global .align 1 .b8 _ZN34_INTERNAL_49971fb2_4_k_cu_110f6bf84cuda3std6ranges3__45__cpo6cbeginE[1];
.global .align 1 .b8 _ZN34_INTERNAL_49971fb2_4_k_cu_110f6bf84cuda3std6ranges3__45__cpo4cendE[1];
.global .align 1 .b8 _ZN34_INTERNAL_49971fb2_4_k_cu_110f6bf84cuda3std6ranges3__45__cpo7advanceE[1];
.global .align 1 .b8 _ZN34_INTERNAL_49971fb2_4_k_cu_110f6bf84cuda3std6ranges3__45__cpo9iter_swapE[1];
.global .align 1 .b8 _ZN34_INTERNAL_49971fb2_4_k_cu_110f6bf84cuda3std6ranges3__45__cpo4nextE[1];
.global .align 1 .b8 _ZN34_INTERNAL_49971fb2_4_k_cu_110f6bf84cuda3std6ranges3__45__cpo4prevE[1];
.global .align 1 .b8 _ZN34_INTERNAL_49971fb2_4_k_cu_110f6bf84cuda3std6ranges3__45__cpo4dataE[1];
.global .align 1 .b8 _ZN34_INTERNAL_49971fb2_4_k_cu_110f6bf84cuda3std6ranges3__45__cpo5cdataE[1];
.global .align 1 .b8 _ZN34_INTERNAL_49971fb2_4_k_cu_110f6bf84cuda3std6ranges3__45__cpo4sizeE[1];
.global .align 1 .b8 _ZN34_INTERNAL_49971fb2_4_k_cu_110f6bf84cuda3std6ranges3__45__cpo5ssizeE[1];
.global .align 1 .b8 _ZN34_INTERNAL_49971fb2_4_k_cu_110f6bf84cuda3std6ranges3__45__cpo8distanceE[1];
.global .align 1 .b8 _ZN34_INTERNAL_49971fb2_4_k_cu_110f6bf86thrust24THRUST_300001_SM_1000_NS8cuda_cub3parE[1];
.global .align 1 .b8 _ZN34_INTERNAL_49971fb2_4_k_cu_110f6bf86thrust24THRUST_300001_SM_1000_NS8cuda_cub10par_nosyncE[1];
.global .align 1 .b8 _ZN34_INTERNAL_49971fb2_4_k_cu_110f6bf86thrust24THRUST_300001_SM_1000_NS6system6detail10sequential3seqE[1];
.global .align 1 .b8 _ZN34_INTERNAL_49971fb2_4_k_cu_110f6bf86thrust24THRUST_300001_SM_1000_NS12placeholders2_1E[1];
.global .align 1 .b8 _ZN34_INTERNAL_49971fb2_4_k_cu_110f6bf86thrust24THRUST_300001_SM_1000_NS12placeholders2_2E[1];
.global .align 1 .b8 _ZN34_INTERNAL_49971fb2_4_k_cu_110f6bf86thrust24THRUST_300001_SM_1000_NS12placeholders2_3E[1];
.global .align 1 .b8 _ZN34_INTERNAL_49971fb2_4_k_cu_110f6bf86thrust24THRUST_300001_SM_1000_NS12placeholders2_4E[1];
.global .align 1 .b8 _ZN34_INTERNAL_49971fb2_4_k_cu_110f6bf86thrust24THRUST_300001_SM_1000_NS12placeholders2_5E[1];
.global .align 1 .b8 _ZN34_INTERNAL_49971fb2_4_k_cu_110f6bf86thrust24THRUST_300001_SM_1000_NS12placeholders2_6E[1];
.global .align 1 .b8 _ZN34_INTERNAL_49971fb2_4_k_cu_110f6bf86thrust24THRUST_300001_SM_1000_NS12placeholders2_7E[1];
.global .align 1 .b8 _ZN34_INTERNAL_49971fb2_4_k_cu_110f6bf86thrust24THRUST_300001_SM_1000_NS12placeholders2_8E[1];
.global .align 1 .b8 _ZN34_INTERNAL_49971fb2_4_k_cu_110f6bf86thrust24THRUST_300001_SM_1000_NS12placeholders2_9E[1];
.global .align 1 .b8 _ZN34_INTERNAL_49971fb2_4_k_cu_110f6bf86thrust24THRUST_300001_SM_1000_NS12placeholders3_10E[1];
.global .align 1 .b8 _ZN34_INTERNAL_49971fb2_4_k_cu_110f6bf86thrust24THRUST_300001_SM_1000_NS3seqE[1];

.visible .entry _Z16sharedABMultiplyPfS_S_(
	.param .u64 .ptr .align 1 _Z16sharedABMultiplyPfS_S__param_0,
	.param .u64 .ptr .align 1 _Z16sharedABMultiplyPfS_S__param_1,
	.param .u64 .ptr .align 1 _Z16sharedABMultiplyPfS_S__param_2
)
{
	.reg .b32 	%r<22>;
	.reg .b32 	%f<99>;
	.reg .b64 	%rd<13>;
	// demoted variable
	.shared .align 4 .b8 _ZZ16sharedABMultiplyPfS_S_E5aTile[4096];
	// demoted variable
	.shared .align 4 .b8 _ZZ16sharedABMultiplyPfS_S_E5bTile[4096];
	ld.param.u64 	%rd1, [_Z16sharedABMultiplyPfS_S__param_0];
	ld.param.u64 	%rd2, [_Z16sharedABMultiplyPfS_S__param_1];
	ld.param.u64 	%rd3, [_Z16sharedABMultiplyPfS_S__param_2];
	cvta.to.global.u64 	%rd4, %rd2;
	cvta.to.global.u64 	%rd5, %rd1;
	mov.u32 	%r1, %tid.y;
	mov.u32 	%r2, %ctaid.y;
	mov.u32 	%r3, %ntid.y;
	mul.lo.s32 	%r4, %r2, %r3;
	add.s32 	%r5, %r4, %r1;
	mov.u32 	%r6, %tid.x;
	mov.u32 	%r7, %ctaid.x;
	mov.u32 	%r8, %ntid.x;
	mad.lo.s32 	%r9, %r7, %r8, %r6;
	shl.b32 	%r10, %r5, 5;
	add.s32 	%r11, %r10, %r6;
	mul.wide.u32 	%rd6, %r11, 4;
	add.s64 	%rd7, %rd5, %rd6;
	ld.global.f32 	%f1, [%rd7];
	shl.b32 	%r12, %r1, 7;
	mov.u32 	%r13, _ZZ16sharedABMultiplyPfS_S_E5aTile;
	add.s32 	%r14, %r13, %r12;
	shl.b32 	%r15, %r6, 2;
	add.s32 	%r16, %r14, %r15;
	st.shared.f32 	[%r16], %f1;
	mad.lo.s32 	%r17, %r1, 3200, %r9;
	mul.wide.u32 	%rd8, %r17, 4;
	add.s64 	%rd9, %rd4, %rd8;
	ld.global.f32 	%f2, [%rd9];
	mov.u32 	%r18, _ZZ16sharedABMultiplyPfS_S_E5bTile;
	add.s32 	%r19, %r18, %r15;
	add.s32 	%r20, %r19, %r12;
	st.shared.f32 	[%r20], %f2;
	bar.sync 	0;
	ld.shared.f32 	%f3, [%r14];
	ld.shared.f32 	%f4, [%r19];
	fma.rn.f32 	%f5, %f3, %f4, 0f00000000;
	ld.shared.f32 	%f6, [%r14+4];
	ld.shared.f32 	%f7, [%r19+128];
	fma.rn.f32 	%f8, %f6, %f7, %f5;
	ld.shared.f32 	%f9, [%r14+8];
	ld.shared.f32 	%f10, [%r19+256];
	fma.rn.f32 	%f11, %f9, %f10, %f8;
	ld.shared.f32 	%f12, [%r14+12];
	ld.shared.f32 	%f13, [%r19+384];
	fma.rn.f32 	%f14, %f12, %f13, %f11;
	ld.shared.f32 	%f15, [%r14+16];
	ld.shared.f32 	%f16, [%r19+512];
	fma.rn.f32 	%f17, %f15, %f16, %f14;
	ld.shared.f32 	%f18, [%r14+20];
	ld.shared.f32 	%f19, [%r19+640];
	fma.rn.f32 	%f20, %f18, %f19, %f17;
	ld.shared.f32 	%f21, [%r14+24];
	ld.shared.f32 	%f22, [%r19+768];
	fma.rn.f32 	%f23, %f21, %f22, %f20;
	ld.shared.f32 	%f24, [%r14+28];
	ld.shared.f32 	%f25, [%r19+896];
	fma.rn.f32 	%f26, %f24, %f25, %f23;
	ld.shared.f32 	%f27, [%r14+32];
	ld.shared.f32 	%f28, [%r19+1024];
	fma.rn.f32 	%f29, %f27, %f28, %f26;
	ld.shared.f32 	%f30, [%r14+36];
	ld.shared.f32 	%f31, [%r19+1152];
	fma.rn.f32 	%f32, %f30, %f31, %f29;
	ld.shared.f32 	%f33, [%r14+40];
	ld.shared.f32 	%f34, [%r19+1280];
	fma.rn.f32 	%f35, %f33, %f34, %f32;
	ld.shared.f32 	%f36, [%r14+44];
	ld.shared.f32 	%f37, [%r19+1408];
	fma.rn.f32 	%f38, %f36, %f37, %f35;
	ld.shared.f32 	%f39, [%r14+48];
	ld.shared.f32 	%f40, [%r19+1536];
	fma.rn.f32 	%f41, %f39, %f40, %f38;
	ld.shared.f32 	%f42, [%r14+52];
	ld.shared.f32 	%f43, [%r19+1664];
	fma.rn.f32 	%f44, %f42, %f43, %f41;
	ld.shared.f32 	%f45, [%r14+56];
	ld.shared.f32 	%f46, [%r19+1792];
	fma.rn.f32 	%f47, %f45, %f46, %f44;
	ld.shared.f32 	%f48, [%r14+60];
	ld.shared.f32 	%f49, [%r19+1920];
	fma.rn.f32 	%f50, %f48, %f49, %f47;
	ld.shared.f32 	%f51, [%r14+64];
	ld.shared.f32 	%f52, [%r19+2048];
	fma.rn.f32 	%f53, %f51, %f52, %f50;
	ld.shared.f32 	%f54, [%r14+68];
	ld.shared.f32 	%f55, [%r19+2176];
	fma.rn.f32 	%f56, %f54, %f55, %f53;
	ld.shared.f32 	%f57, [%r14+72];
	ld.shared.f32 	%f58, [%r19+2304];
	fma.rn.f32 	%f59, %f57, %f58, %f56;
	ld.shared.f32 	%f60, [%r14+76];
	ld.shared.f32 	%f61, [%r19+2432];
	fma.rn.f32 	%f62, %f60, %f61, %f59;
	ld.shared.f32 	%f63, [%r14+80];
	ld.shared.f32 	%f64, [%r19+2560];
	fma.rn.f32 	%f65, %f63, %f64, %f62;
	ld.shared.f32 	%f66, [%r14+84];
	ld.shared.f32 	%f67, [%r19+2688];
	fma.rn.f32 	%f68, %f66, %f67, %f65;
	ld.shared.f32 	%f69, [%r14+88];
	ld.shared.f32 	%f70, [%r19+2816];
	fma.rn.f32 	%f71, %f69, %f70, %f68;
	ld.shared.f32 	%f72, [%r14+92];
	ld.shared.f32 	%f73, [%r19+2944];
	fma.rn.f32 	%f74, %f72, %f73, %f71;
	ld.shared.f32 	%f75, [%r14+96];
	ld.shared.f32 	%f76, [%r19+3072];
	fma.rn.f32 	%f77, %f75, %f76, %f74;
	ld.shared.f32 	%f78, [%r14+100];
	ld.shared.f32 	%f79, [%r19+3200];
	fma.rn.f32 	%f80, %f78, %f79, %f77;
	ld.shared.f32 	%f81, [%r14+104];
	ld.shared.f32 	%f82, [%r19+3328];
	fma.rn.f32 	%f83, %f81, %f82, %f80;
	ld.shared.f32 	%f84, [%r14+108];
	ld.shared.f32 	%f85, [%r19+3456];
	fma.rn.f32 	%f86, %f84, %f85, %f83;
	ld.shared.f32 	%f87, [%r14+112];
	ld.shared.f32 	%f88, [%r19+3584];
	fma.rn.f32 	%f89, %f87, %f88, %f86;
	ld.shared.f32 	%f90, [%r14+116];
	ld.shared.f32 	%f91, [%r19+3712];
	fma.rn.f32 	%f92, %f90, %f91, %f89;
	ld.shared.f32 	%f93, [%r14+120];
	ld.shared.f32 	%f94, [%r19+3840];
	fma.rn.f32 	%f95, %f93, %f94, %f92;
	ld.shared.f32 	%f96, [%r14+124];
	ld.shared.f32 	%f97, [%r19+3968];
	fma.rn.f32 	%f98, %f96, %f97, %f95;
	cvta.to.global.u64 	%rd10, %rd3;
	mad.lo.s32 	%r21, %r4, 3200, %r17;
	mul.wide.s32 	%rd11, %r21, 4;
	add.s64 	%rd12, %rd10, %rd11;
	st.global.f32 	[%rd12], %f98;
	ret;

}
	// .globl	_Z14simpleMultiplyPfS_S_
.visible .entry _Z14simpleMultiplyPfS_S_(
	.param .u64 .ptr .align 1 _Z14simpleMultiplyPfS_S__param_0,
	.param .u64 .ptr .align 1 _Z14simpleMultiplyPfS_S__param_1,
	.param .u64 .ptr .align 1 _Z14simpleMultiplyPfS_S__param_2
)
{
	.reg .b32 	%r<11>;
	.reg .b32 	%f<97>;
	.reg .b64 	%rd<13>;

	ld.param.u64 	%rd1, [_Z14simpleMultiplyPfS_S__param_0];
	ld.param.u64 	%rd2, [_Z14simpleMultiplyPfS_S__param_1];
	ld.param.u64 	%rd3, [_Z14simpleMultiplyPfS_S__param_2];
	mov.u32 	%r1, %ctaid.y;
	mov.u32 	%r2, %ntid.y;
	mov.u32 	%r3, %tid.y;
	mad.lo.s32 	%r4, %r1, %r2, %r3;
	mov.u32 	%r5, %ctaid.x;
	mov.u32 	%r6, %ntid.x;
	mov.u32 	%r7, %tid.x;
	mad.lo.s32 	%r8, %r5, %r6, %r7;
	shl.b32 	%r9, %r4, 5;
	cvta.to.global.u64 	%rd4, %rd1;
	cvta.to.global.u64 	%rd5, %rd2;
	mul.wide.u32 	%rd6, %r9, 4;
	add.s64 	%rd7, %rd4, %rd6;
	ld.global.f32 	%f1, [%rd7];
	mul.wide.s32 	%rd8, %r8, 4;
	add.s64 	%rd9, %rd5, %rd8;
	ld.global.f32 	%f2, [%rd9];
	fma.rn.f32 	%f3, %f1, %f2, 0f00000000;
	ld.global.f32 	%f4, [%rd7+4];
	ld.global.f32 	%f5, [%rd9+12800];
	fma.rn.f32 	%f6, %f4, %f5, %f3;
	ld.global.f32 	%f7, [%rd7+8];
	ld.global.f32 	%f8, [%rd9+25600];
	fma.rn.f32 	%f9, %f7, %f8, %f6;
	ld.global.f32 	%f10, [%rd7+12];
	ld.global.f32 	%f11, [%rd9+38400];
	fma.rn.f32 	%f12, %f10, %f11, %f9;
	ld.global.f32 	%f13, [%rd7+16];
	ld.global.f32 	%f14, [%rd9+51200];
	fma.rn.f32 	%f15, %f13, %f14, %f12;
	ld.global.f32 	%f16, [%rd7+20];
	ld.global.f32 	%f17, [%rd9+64000];
	fma.rn.f32 	%f18, %f16, %f17, %f15;
	ld.global.f32 	%f19, [%rd7+24];
	ld.global.f32 	%f20, [%rd9+76800];
	fma.rn.f32 	%f21, %f19, %f20, %f18;
	ld.global.f32 	%f22, [%rd7+28];
	ld.global.f32 	%f23, [%rd9+89600];
	fma.rn.f32 	%f24, %f22, %f23, %f21;
	ld.global.f32 	%f25, [%rd7+32];
	ld.global.f32 	%f26, [%rd9+102400];
	fma.rn.f32 	%f27, %f25, %f26, %f24;
	ld.global.f32 	%f28, [%rd7+36];
	ld.global.f32 	%f29, [%rd9+115200];
	fma.rn.f32 	%f30, %f28, %f29, %f27;
	ld.global.f32 	%f31, [%rd7+40];
	ld.global.f32 	%f32, [%rd9+128000];
	fma.rn.f32 	%f33, %f31, %f32, %f30;
	ld.global.f32 	%f34, [%rd7+44];
	ld.global.f32 	%f35, [%rd9+140800];
	fma.rn.f32 	%f36, %f34, %f35, %f33;
	ld.global.f32 	%f37, [%rd7+48];
	ld.global.f32 	%f38, [%rd9+153600];
	fma.rn.f32 	%f39, %f37, %f38, %f36;
	ld.global.f32 	%f40, [%rd7+52];
	ld.global.f32 	%f41, [%rd9+166400];
	fma.rn.f32 	%f42, %f40, %f41, %f39;
	ld.global.f32 	%f43, [%rd7+56];
	ld.global.f32 	%f44, [%rd9+179200];
	fma.rn.f32 	%f45, %f43, %f44, %f42;
	ld.global.f32 	%f46, [%rd7+60];
	ld.global.f32 	%f47, [%rd9+192000];
	fma.rn.f32 	%f48, %f46, %f47, %f45;
	ld.global.f32 	%f49, [%rd7+64];
	ld.global.f32 	%f50, [%rd9+204800];
	fma.rn.f32 	%f51, %f49, %f50, %f48;
	ld.global.f32 	%f52, [%rd7+68];
	ld.global.f32 	%f53, [%rd9+217600];
	fma.rn.f32 	%f54, %f52, %f53, %f51;
	ld.global.f32 	%f55, [%rd7+72];
	ld.global.f32 	%f56, [%rd9+230400];
	fma.rn.f32 	%f57, %f55, %f56, %f54;
	ld.global.f32 	%f58, [%rd7+76];
	ld.global.f32 	%f59, [%rd9+243200];
	fma.rn.f32 	%f60, %f58, %f59, %f57;
	ld.global.f32 	%f61, [%rd7+80];
	ld.global.f32 	%f62, [%rd9+256000];
	fma.rn.f32 	%f63, %f61, %f62, %f60;
	ld.global.f32 	%f64, [%rd7+84];
	ld.global.f32 	%f65, [%rd9+268800];
	fma.rn.f32 	%f66, %f64, %f65, %f63;
	ld.global.f32 	%f67, [%rd7+88];
	ld.global.f32 	%f68, [%rd9+281600];
	fma.rn.f32 	%f69, %f67, %f68, %f66;
	ld.global.f32 	%f70, [%rd7+92];
	ld.global.f32 	%f71, [%rd9+294400];
	fma.rn.f32 	%f72, %f70, %f71, %f69;
	ld.global.f32 	%f73, [%rd7+96];
	ld.global.f32 	%f74, [%rd9+307200];
	fma.rn.f32 	%f75, %f73, %f74, %f72;
	ld.global.f32 	%f76, [%rd7+100];
	ld.global.f32 	%f77, [%rd9+320000];
	fma.rn.f32 	%f78, %f76, %f77, %f75;
	ld.global.f32 	%f79, [%rd7+104];
	ld.global.f32 	%f80, [%rd9+332800];
	fma.rn.f32 	%f81, %f79, %f80, %f78;
	ld.global.f32 	%f82, [%rd7+108];
	ld.global.f32 	%f83, [%rd9+345600];
	fma.rn.f32 	%f84, %f82, %f83, %f81;
	ld.global.f32 	%f85, [%rd7+112];
	ld.global.f32 	%f86, [%rd9+358400];
	fma.rn.f32 	%f87, %f85, %f86, %f84;
	ld.global.f32 	%f88, [%rd7+116];
	ld.global.f32 	%f89, [%rd9+371200];
	fma.rn.f32 	%f90, %f88, %f89, %f87;
	ld.global.f32 	%f91, [%rd7+120];
	ld.global.f32 	%f92, [%rd9+384000];
	fma.rn.f32 	%f93, %f91, %f92, %f90;
	ld.global.f32 	%f94, [%rd7+124];
	ld.global.f32 	%f95, [%rd9+396800];
	fma.rn.f32 	%f96, %f94, %f95, %f93;
	cvta.to.global.u64 	%rd10, %rd3;
	mad.lo.s32 	%r10, %r4, 3200, %r8;
	mul.wide.s32 	%rd11, %r10, 4;
	add.s64 	%rd12, %rd10, %rd11;
	st.global.f32 	[%rd12], %f96;
	ret;

}
	// .globl	_Z17coalescedMultiplyPfS_S_
.visible .entry _Z17coalescedMultiplyPfS_S_(
	.param .u64 .ptr .align 1 _Z17coalescedMultiplyPfS_S__param_0,
	.param .u64 .ptr .align 1 _Z17coalescedMultiplyPfS_S__param_1,
	.param .u64 .ptr .align 1 _Z17coalescedMultiplyPfS_S__param_2
)
{
	.reg .b32 	%r<19>;
	.reg .b32 	%f<98>;
	.reg .b64 	%rd<13>;
	// demoted variable
	.shared .align 4 .b8 _ZZ17coalescedMultiplyPfS_S_E5aTile[4096];
	ld.param.u64 	%rd1, [_Z17coalescedMultiplyPfS_S__param_0];
	ld.param.u64 	%rd2, [_Z17coalescedMultiplyPfS_S__param_1];
	ld.param.u64 	%rd3, [_Z17coalescedMultiplyPfS_S__param_2];
	cvta.to.global.u64 	%rd4, %rd1;
	mov.u32 	%r1, %ctaid.y;
	mov.u32 	%r2, %ntid.y;
	mov.u32 	%r3, %tid.y;
	mad.lo.s32 	%r4, %r1, %r2, %r3;
	mov.u32 	%r5, %ctaid.x;
	mov.u32 	%r6, %ntid.x;
	mov.u32 	%r7, %tid.x;
	mad.lo.s32 	%r8, %r5, %r6, %r7;
	shl.b32 	%r9, %r4, 5;
	add.s32 	%r10, %r9, %r7;
	mul.wide.u32 	%rd5, %r10, 4;
	add.s64 	%rd6, %rd4, %rd5;
	ld.global.f32 	%f1, [%rd6];
	shl.b32 	%r11, %r3, 5;
	add.s32 	%r12, %r11, %r7;
	shl.b32 	%r13, %r12, 2;
	mov.u32 	%r14, _ZZ17coalescedMultiplyPfS_S_E5aTile;
	add.s32 	%r15, %r14, %r13;
	st.shared.f32 	[%r15], %f1;
	bar.warp.sync 	-1;
	cvta.to.global.u64 	%rd7, %rd2;
	shl.b32 	%r16, %r3, 7;
	add.s32 	%r17, %r14, %r16;
	ld.shared.f32 	%f2, [%r17];
	mul.wide.s32 	%rd8, %r8, 4;
	add.s64 	%rd9, %rd7, %rd8;
	ld.global.f32 	%f3, [%rd9];
	fma.rn.f32 	%f4, %f2, %f3, 0f00000000;
	ld.shared.f32 	%f5, [%r17+4];
	ld.global.f32 	%f6, [%rd9+12800];
	fma.rn.f32 	%f7, %f5, %f6, %f4;
	ld.shared.f32 	%f8, [%r17+8];
	ld.global.f32 	%f9, [%rd9+25600];
	fma.rn.f32 	%f10, %f8, %f9, %f7;
	ld.shared.f32 	%f11, [%r17+12];
	ld.global.f32 	%f12, [%rd9+38400];
	fma.rn.f32 	%f13, %f11, %f12, %f10;
	ld.shared.f32 	%f14, [%r17+16];
	ld.global.f32 	%f15, [%rd9+51200];
	fma.rn.f32 	%f16, %f14, %f15, %f13;
	ld.shared.f32 	%f17, [%r17+20];
	ld.global.f32 	%f18, [%rd9+64000];
	fma.rn.f32 	%f19, %f17, %f18, %f16;
	ld.shared.f32 	%f20, [%r17+24];
	ld.global.f32 	%f21, [%rd9+76800];
	fma.rn.f32 	%f22, %f20, %f21, %f19;
	ld.shared.f32 	%f23, [%r17+28];
	ld.global.f32 	%f24, [%rd9+89600];
	fma.rn.f32 	%f25, %f23, %f24, %f22;
	ld.shared.f32 	%f26, [%r17+32];
	ld.global.f32 	%f27, [%rd9+102400];
	fma.rn.f32 	%f28, %f26, %f27, %f25;
	ld.shared.f32 	%f29, [%r17+36];
	ld.global.f32 	%f30, [%rd9+115200];
	fma.rn.f32 	%f31, %f29, %f30, %f28;
	ld.shared.f32 	%f32, [%r17+40];
	ld.global.f32 	%f33, [%rd9+128000];
	fma.rn.f32 	%f34, %f32, %f33, %f31;
	ld.shared.f32 	%f35, [%r17+44];
	ld.global.f32 	%f36, [%rd9+140800];
	fma.rn.f32 	%f37, %f35, %f36, %f34;
	ld.shared.f32 	%f38, [%r17+48];
	ld.global.f32 	%f39, [%rd9+153600];
	fma.rn.f32 	%f40, %f38, %f39, %f37;
	ld.shared.f32 	%f41, [%r17+52];
	ld.global.f32 	%f42, [%rd9+166400];
	fma.rn.f32 	%f43, %f41, %f42, %f40;
	ld.shared.f32 	%f44, [%r17+56];
	ld.global.f32 	%f45, [%rd9+179200];
	fma.rn.f32 	%f46, %f44, %f45, %f43;
	ld.shared.f32 	%f47, [%r17+60];
	ld.global.f32 	%f48, [%rd9+192000];
	fma.rn.f32 	%f49, %f47, %f48, %f46;
	ld.shared.f32 	%f50, [%r17+64];
	ld.global.f32 	%f51, [%rd9+204800];
	fma.rn.f32 	%f52, %f50, %f51, %f49;
	ld.shared.f32 	%f53, [%r17+68];
	ld.global.f32 	%f54, [%rd9+217600];
	fma.rn.f32 	%f55, %f53, %f54, %f52;
	ld.shared.f32 	%f56, [%r17+72];
	ld.global.f32 	%f57, [%rd9+230400];
	fma.rn.f32 	%f58, %f56, %f57, %f55;
	ld.shared.f32 	%f59, [%r17+76];
	ld.global.f32 	%f60, [%rd9+243200];
	fma.rn.f32 	%f61, %f59, %f60, %f58;
	ld.shared.f32 	%f62, [%r17+80];
	ld.global.f32 	%f63, [%rd9+256000];
	fma.rn.f32 	%f64, %f62, %f63, %f61;
	ld.shared.f32 	%f65, [%r17+84];
	ld.global.f32 	%f66, [%rd9+268800];
	fma.rn.f32 	%f67, %f65, %f66, %f64;
	ld.shared.f32 	%f68, [%r17+88];
	ld.global.f32 	%f69, [%rd9+281600];
	fma.rn.f32 	%f70, %f68, %f69, %f67;
	ld.shared.f32 	%f71, [%r17+92];
	ld.global.f32 	%f72, [%rd9+294400];
	fma.rn.f32 	%f73, %f71, %f72, %f70;
	ld.shared.f32 	%f74, [%r17+96];
	ld.global.f32 	%f75, [%rd9+307200];
	fma.rn.f32 	%f76, %f74, %f75, %f73;
	ld.shared.f32 	%f77, [%r17+100];
	ld.global.f32 	%f78, [%rd9+320000];
	fma.rn.f32 	%f79, %f77, %f78, %f76;
	ld.shared.f32 	%f80, [%r17+104];
	ld.global.f32 	%f81, [%rd9+332800];
	fma.rn.f32 	%f82, %f80, %f81, %f79;
	ld.shared.f32 	%f83, [%r17+108];
	ld.global.f32 	%f84, [%rd9+345600];
	fma.rn.f32 	%f85, %f83, %f84, %f82;
	ld.shared.f32 	%f86, [%r17+112];
	ld.global.f32 	%f87, [%rd9+358400];
	fma.rn.f32 	%f88, %f86, %f87, %f85;
	ld.shared.f32 	%f89, [%r17+116];
	ld.global.f32 	%f90, [%rd9+371200];
	fma.rn.f32 	%f91, %f89, %f90, %f88;
	ld.shared.f32 	%f92, [%r17+120];
	ld.global.f32 	%f93, [%rd9+384000];
	fma.rn.f32 	%f94, %f92, %f93, %f91;
	ld.shared.f32 	%f95, [%r17+124];
	ld.global.f32 	%f96, [%rd9+396800];
	fma.rn.f32 	%f97, %f95, %f96, %f94;
	cvta.to.global.u64 	%rd10, %rd3;
	mad.lo.s32 	%r18, %r4, 3200, %r8;
	mul.wide.s32 	%rd11, %r18, 4;
	add.s64 	%rd12, %rd10, %rd11;
	st.global.f32 	[%rd12], %f97;
	ret;

}
	// .globl	_Z19simpleTransMultiplyPfS_i
.visible .entry _Z19simpleTransMultiplyPfS_i(
	.param .u64 .ptr .align 1 _Z19simpleTransMultiplyPfS_i_param_0,
	.param .u64 .ptr .align 1 _Z19simpleTransMultiplyPfS_i_param_1,
	.param .u32 _Z19simpleTransMultiplyPfS_i_param_2
)
{
	.reg .b32 	%r<13>;
	.reg .b32 	%f<97>;
	.reg .b64 	%rd<11>;

	ld.param.u64 	%rd1, [_Z19simpleTransMultiplyPfS_i_param_0];
	ld.param.u64 	%rd2, [_Z19simpleTransMultiplyPfS_i_param_1];
	ld.param.u32 	%r1, [_Z19simpleTransMultiplyPfS_i_param_2];
	cvta.to.global.u64 	%rd3, %rd1;
	mov.u32 	%r2, %ctaid.y;
	mov.u32 	%r3, %ntid.y;
	mov.u32 	%r4, %tid.y;
	mad.lo.s32 	%r5, %r2, %r3, %r4;
	mov.u32 	%r6, %ctaid.x;
	mov.u32 	%r7, %ntid.x;
	mov.u32 	%r8, %tid.x;
	mad.lo.s32 	%r9, %r6, %r7, %r8;
	shl.b32 	%r10, %r9, 5;
	shl.b32 	%r11, %r5, 5;
	mul.wide.u32 	%rd4, %r11, 4;
	add.s64 	%rd5, %rd3, %rd4;
	ld.global.f32 	%f1, [%rd5];
	mul.wide.s32 	%rd6, %r10, 4;
	add.s64 	%rd7, %rd3, %rd6;
	ld.global.f32 	%f2, [%rd7];
	fma.rn.f32 	%f3, %f1, %f2, 0f00000000;
	ld.global.f32 	%f4, [%rd5+4];
	ld.global.f32 	%f5, [%rd7+4];
	fma.rn.f32 	%f6, %f4, %f5, %f3;
	ld.global.f32 	%f7, [%rd5+8];
	ld.global.f32 	%f8, [%rd7+8];
	fma.rn.f32 	%f9, %f7, %f8, %f6;
	ld.global.f32 	%f10, [%rd5+12];
	ld.global.f32 	%f11, [%rd7+12];
	fma.rn.f32 	%f12, %f10, %f11, %f9;
	ld.global.f32 	%f13, [%rd5+16];
	ld.global.f32 	%f14, [%rd7+16];
	fma.rn.f32 	%f15, %f13, %f14, %f12;
	ld.global.f32 	%f16, [%rd5+20];
	ld.global.f32 	%f17, [%rd7+20];
	fma.rn.f32 	%f18, %f16, %f17, %f15;
	ld.global.f32 	%f19, [%rd5+24];
	ld.global.f32 	%f20, [%rd7+24];
	fma.rn.f32 	%f21, %f19, %f20, %f18;
	ld.global.f32 	%f22, [%rd5+28];
	ld.global.f32 	%f23, [%rd7+28];
	fma.rn.f32 	%f24, %f22, %f23, %f21;
	ld.global.f32 	%f25, [%rd5+32];
	ld.global.f32 	%f26, [%rd7+32];
	fma.rn.f32 	%f27, %f25, %f26, %f24;
	ld.global.f32 	%f28, [%rd5+36];
	ld.global.f32 	%f29, [%rd7+36];
	fma.rn.f32 	%f30, %f28, %f29, %f27;
	ld.global.f32 	%f31, [%rd5+40];
	ld.global.f32 	%f32, [%rd7+40];
	fma.rn.f32 	%f33, %f31, %f32, %f30;
	ld.global.f32 	%f34, [%rd5+44];
	ld.global.f32 	%f35, [%rd7+44];
	fma.rn.f32 	%f36, %f34, %f35, %f33;
	ld.global.f32 	%f37, [%rd5+48];
	ld.global.f32 	%f38, [%rd7+48];
	fma.rn.f32 	%f39, %f37, %f38, %f36;
	ld.global.f32 	%f40, [%rd5+52];
	ld.global.f32 	%f41, [%rd7+52];
	fma.rn.f32 	%f42, %f40, %f41, %f39;
	ld.global.f32 	%f43, [%rd5+56];
	ld.global.f32 	%f44, [%rd7+56];
	fma.rn.f32 	%f45, %f43, %f44, %f42;
	ld.global.f32 	%f46, [%rd5+60];
	ld.global.f32 	%f47, [%rd7+60];
	fma.rn.f32 	%f48, %f46, %f47, %f45;
	ld.global.f32 	%f49, [%rd5+64];
	ld.global.f32 	%f50, [%rd7+64];
	fma.rn.f32 	%f51, %f49, %f50, %f48;
	ld.global.f32 	%f52, [%rd5+68];
	ld.global.f32 	%f53, [%rd7+68];
	fma.rn.f32 	%f54, %f52, %f53, %f51;
	ld.global.f32 	%f55, [%rd5+72];
	ld.global.f32 	%f56, [%rd7+72];
	fma.rn.f32 	%f57, %f55, %f56, %f54;
	ld.global.f32 	%f58, [%rd5+76];
	ld.global.f32 	%f59, [%rd7+76];
	fma.rn.f32 	%f60, %f58, %f59, %f57;
	ld.global.f32 	%f61, [%rd5+80];
	ld.global.f32 	%f62, [%rd7+80];
	fma.rn.f32 	%f63, %f61, %f62, %f60;
	ld.global.f32 	%f64, [%rd5+84];
	ld.global.f32 	%f65, [%rd7+84];
	fma.rn.f32 	%f66, %f64, %f65, %f63;
	ld.global.f32 	%f67, [%rd5+88];
	ld.global.f32 	%f68, [%rd7+88];
	fma.rn.f32 	%f69, %f67, %f68, %f66;
	ld.global.f32 	%f70, [%rd5+92];
	ld.global.f32 	%f71, [%rd7+92];
	fma.rn.f32 	%f72, %f70, %f71, %f69;
	ld.global.f32 	%f73, [%rd5+96];
	ld.global.f32 	%f74, [%rd7+96];
	fma.rn.f32 	%f75, %f73, %f74, %f72;
	ld.global.f32 	%f76, [%rd5+100];
	ld.global.f32 	%f77, [%rd7+100];
	fma.rn.f32 	%f78, %f76, %f77, %f75;
	ld.global.f32 	%f79, [%rd5+104];
	ld.global.f32 	%f80, [%rd7+104];
	fma.rn.f32 	%f81, %f79, %f80, %f78;
	ld.global.f32 	%f82, [%rd5+108];
	ld.global.f32 	%f83, [%rd7+108];
	fma.rn.f32 	%f84, %f82, %f83, %f81;
	ld.global.f32 	%f85, [%rd5+112];
	ld.global.f32 	%f86, [%rd7+112];
	fma.rn.f32 	%f87, %f85, %f86, %f84;
	ld.global.f32 	%f88, [%rd5+116];
	ld.global.f32 	%f89, [%rd7+116];
	fma.rn.f32 	%f90, %f88, %f89, %f87;
	ld.global.f32 	%f91, [%rd5+120];
	ld.global.f32 	%f92, [%rd7+120];
	fma.rn.f32 	%f93, %f91, %f92, %f90;
	ld.global.f32 	%f94, [%rd5+124];
	ld.global.f32 	%f95, [%rd7+124];
	fma.rn.f32 	%f96, %f94, %f95, %f93;
	cvta.to.global.u64 	%rd8, %rd2;
	mad.lo.s32 	%r12, %r1, %r5, %r9;
	mul.wide.s32 	%rd9, %r12, 4;
	add.s64 	%rd10, %rd8, %rd9;
	st.global.f32 	[%rd10], %f96;
	ret;

}
	// .globl	_Z22coalescedTransMultiplyPfS_i
.visible .entry _Z22coalescedTransMultiplyPfS_i(
	.param .u64 .ptr .align 1 _Z22coalescedTransMultiplyPfS_i_param_0,
	.param .u64 .ptr .align 1 _Z22coalescedTransMultiplyPfS_i_param_1,
	.param .u32 _Z22coalescedTransMultiplyPfS_i_param_2
)
{
	.reg .b32 	%r<28>;
	.reg .b32 	%f<99>;
	.reg .b64 	%rd<11>;
	// demoted variable
	.shared .align 4 .b8 _ZZ22coalescedTransMultiplyPfS_iE5aTile[4096];
	// demoted variable
	.shared .align 4 .b8 _ZZ22coalescedTransMultiplyPfS_iE14transposedTile[4096];
	ld.param.u64 	%rd1, [_Z22coalescedTransMultiplyPfS_i_param_0];
	ld.param.u64 	%rd2, [_Z22coalescedTransMultiplyPfS_i_param_1];
	ld.param.u32 	%r1, [_Z22coalescedTransMultiplyPfS_i_param_2];
	cvta.to.global.u64 	%rd3, %rd1;
	mov.u32 	%r2, %ctaid.y;
	mov.u32 	%r3, %ntid.y;
	mov.u32 	%r4, %tid.y;
	mad.lo.s32 	%r5, %r2, %r3, %r4;
	mov.u32 	%r6, %ctaid.x;
	mov.u32 	%r7, %ntid.x;
	mul.lo.s32 	%r8, %r6, %r7;
	mov.u32 	%r9, %tid.x;
	add.s32 	%r10, %r8, %r9;
	shl.b32 	%r11, %r5, 5;
	add.s32 	%r12, %r11, %r9;
	mul.wide.u32 	%rd4, %r12, 4;
	add.s64 	%rd5, %rd3, %rd4;
	ld.global.f32 	%f1, [%rd5];
	shl.b32 	%r13, %r4, 7;
	mov.u32 	%r14, _ZZ22coalescedTransMultiplyPfS_iE5aTile;
	add.s32 	%r15, %r14, %r13;
	shl.b32 	%r16, %r9, 2;
	add.s32 	%r17, %r15, %r16;
	st.shared.f32 	[%r17], %f1;
	add.s32 	%r18, %r8, %r4;
	shl.b32 	%r19, %r18, 5;
	add.s32 	%r20, %r19, %r9;
	mul.wide.u32 	%rd6, %r20, 4;
	add.s64 	%rd7, %rd3, %rd6;
	ld.global.f32 	%f2, [%rd7];
	shl.b32 	%r21, %r9, 7;
	mov.u32 	%r22, _ZZ22coalescedTransMultiplyPfS_iE14transposedTile;
	add.s32 	%r23, %r22, %r21;
	shl.b32 	%r24, %r4, 2;
	add.s32 	%r25, %r23, %r24;
	st.shared.f32 	[%r25], %f2;
	bar.sync 	0;
	mad.lo.s32 	%r26, %r9, -124, %r23;
	ld.shared.f32 	%f3, [%r15];
	ld.shared.f32 	%f4, [%r26];
	fma.rn.f32 	%f5, %f3, %f4, 0f00000000;
	ld.shared.f32 	%f6, [%r15+4];
	ld.shared.f32 	%f7, [%r26+128];
	fma.rn.f32 	%f8, %f6, %f7, %f5;
	ld.shared.f32 	%f9, [%r15+8];
	ld.shared.f32 	%f10, [%r26+256];
	fma.rn.f32 	%f11, %f9, %f10, %f8;
	ld.shared.f32 	%f12, [%r15+12];
	ld.shared.f32 	%f13, [%r26+384];
	fma.rn.f32 	%f14, %f12, %f13, %f11;
	ld.shared.f32 	%f15, [%r15+16];
	ld.shared.f32 	%f16, [%r26+512];
	fma.rn.f32 	%f17, %f15, %f16, %f14;
	ld.shared.f32 	%f18, [%r15+20];
	ld.shared.f32 	%f19, [%r26+640];
	fma.rn.f32 	%f20, %f18, %f19, %f17;
	ld.shared.f32 	%f21, [%r15+24];
	ld.shared.f32 	%f22, [%r26+768];
	fma.rn.f32 	%f23, %f21, %f22, %f20;
	ld.shared.f32 	%f24, [%r15+28];
	ld.shared.f32 	%f25, [%r26+896];
	fma.rn.f32 	%f26, %f24, %f25, %f23;
	ld.shared.f32 	%f27, [%r15+32];
	ld.shared.f32 	%f28, [%r26+1024];
	fma.rn.f32 	%f29, %f27, %f28, %f26;
	ld.shared.f32 	%f30, [%r15+36];
	ld.shared.f32 	%f31, [%r26+1152];
	fma.rn.f32 	%f32, %f30, %f31, %f29;
	ld.shared.f32 	%f33, [%r15+40];
	ld.shared.f32 	%f34, [%r26+1280];
	fma.rn.f32 	%f35, %f33, %f34, %f32;
	ld.shared.f32 	%f36, [%r15+44];
	ld.shared.f32 	%f37, [%r26+1408];
	fma.rn.f32 	%f38, %f36, %f37, %f35;
	ld.shared.f32 	%f39, [%r15+48];
	ld.shared.f32 	%f40, [%r26+1536];
	fma.rn.f32 	%f41, %f39, %f40, %f38;
	ld.shared.f32 	%f42, [%r15+52];
	ld.shared.f32 	%f43, [%r26+1664];
	fma.rn.f32 	%f44, %f42, %f43, %f41;
	ld.shared.f32 	%f45, [%r15+56];
	ld.shared.f32 	%f46, [%r26+1792];
	fma.rn.f32 	%f47, %f45, %f46, %f44;
	ld.shared.f32 	%f48, [%r15+60];
	ld.shared.f32 	%f49, [%r26+1920];
	fma.rn.f32 	%f50, %f48, %f49, %f47;
	ld.shared.f32 	%f51, [%r15+64];
	ld.shared.f32 	%f52, [%r26+2048];
	fma.rn.f32 	%f53, %f51, %f52, %f50;
	ld.shared.f32 	%f54, [%r15+68];
	ld.shared.f32 	%f55, [%r26+2176];
	fma.rn.f32 	%f56, %f54, %f55, %f53;
	ld.shared.f32 	%f57, [%r15+72];
	ld.shared.f32 	%f58, [%r26+2304];
	fma.rn.f32 	%f59, %f57, %f58, %f56;
	ld.shared.f32 	%f60, [%r15+76];
	ld.shared.f32 	%f61, [%r26+2432];
	fma.rn.f32 	%f62, %f60, %f61, %f59;
	ld.shared.f32 	%f63, [%r15+80];
	ld.shared.f32 	%f64, [%r26+2560];
	fma.rn.f32 	%f65, %f63, %f64, %f62;
	ld.shared.f32 	%f66, [%r15+84];
	ld.shared.f32 	%f67, [%r26+2688];
	fma.rn.f32 	%f68, %f66, %f67, %f65;
	ld.shared.f32 	%f69, [%r15+88];
	ld.shared.f32 	%f70, [%r26+2816];
	fma.rn.f32 	%f71, %f69, %f70, %f68;
	ld.shared.f32 	%f72, [%r15+92];
	ld.shared.f32 	%f73, [%r26+2944];
	fma.rn.f32 	%f74, %f72, %f73, %f71;
	ld.shared.f32 	%f75, [%r15+96];
	ld.shared.f32 	%f76, [%r26+3072];
	fma.rn.f32 	%f77, %f75, %f76, %f74;
	ld.shared.f32 	%f78, [%r15+100];
	ld.shared.f32 	%f79, [%r26+3200];
	fma.rn.f32 	%f80, %f78, %f79, %f77;
	ld.shared.f32 	%f81, [%r15+104];
	ld.shared.f32 	%f82, [%r26+3328];
	fma.rn.f32 	%f83, %f81, %f82, %f80;
	ld.shared.f32 	%f84, [%r15+108];
	ld.shared.f32 	%f85, [%r26+3456];
	fma.rn.f32 	%f86, %f84, %f85, %f83;
	ld.shared.f32 	%f87, [%r15+112];
	ld.shared.f32 	%f88, [%r26+3584];
	fma.rn.f32 	%f89, %f87, %f88, %f86;
	ld.shared.f32 	%f90, [%r15+116];
	ld.shared.f32 	%f91, [%r26+3712];
	fma.rn.f32 	%f92, %f90, %f91, %f89;
	ld.shared.f32 	%f93, [%r15+120];
	ld.shared.f32 	%f94, [%r26+3840];
	fma.rn.f32 	%f95, %f93, %f94, %f92;
	ld.shared.f32 	%f96, [%r15+124];
	ld.shared.f32 	%f97, [%r26+3968];
	fma.rn.f32 	%f98, %f96, %f97, %f95;
	cvta.to.global.u64 	%rd8, %rd2;
	mad.lo.s32 	%r27, %r1, %r5, %r10;
	mul.wide.s32 	%rd9, %r27, 4;
	add.s64 	%rd10, %rd8, %rd9;
	st.global.f32 	[%rd10], %f98;
	ret;

}
	// .globl	_Z25coalescedPadTransMultiplyPfS_i
.visible .entry _Z25coalescedPadTransMultiplyPfS_i(
	.param .u64 .ptr .align 1 _Z25coalescedPadTransMultiplyPfS_i_param_0,
	.param .u64 .ptr .align 1 _Z25coalescedPadTransMultiplyPfS_i_param_1,
	.param .u32 _Z25coalescedPadTransMultiplyPfS_i_param_2
)
{
	.reg .b32 	%r<28>;
	.reg .b32 	%f<99>;
	.reg .b64 	%rd<11>;
	// demoted variable
	.shared .align 4 .b8 _ZZ25coalescedPadTransMultiplyPfS_iE5aTile[4096];
	// demoted variable
	.shared .align 4 .b8 _ZZ25coalescedPadTransMultiplyPfS_iE14transposedTile[4224];
	ld.param.u64 	%rd1, [_Z25coalescedPadTransMultiplyPfS_i_param_0];
	ld.param.u64 	%rd2, [_Z25coalescedPadTransMultiplyPfS_i_param_1];
	ld.param.u32 	%r1, [_Z25coalescedPadTransMultiplyPfS_i_param_2];
	cvta.to.global.u64 	%rd3, %rd1;
	mov.u32 	%r2, %ctaid.y;
	mov.u32 	%r3, %ntid.y;
	mov.u32 	%r4, %tid.y;
	mad.lo.s32 	%r5, %r2, %r3, %r4;
	mov.u32 	%r6, %ctaid.x;
	mov.u32 	%r7, %ntid.x;
	mul.lo.s32 	%r8, %r6, %r7;
	mov.u32 	%r9, %tid.x;
	add.s32 	%r10, %r8, %r9;
	shl.b32 	%r11, %r5, 5;
	add.s32 	%r12, %r11, %r9;
	mul.wide.u32 	%rd4, %r12, 4;
	add.s64 	%rd5, %rd3, %rd4;
	ld.global.f32 	%f1, [%rd5];
	shl.b32 	%r13, %r4, 7;
	mov.u32 	%r14, _ZZ25coalescedPadTransMultiplyPfS_iE5aTile;
	add.s32 	%r15, %r14, %r13;
	shl.b32 	%r16, %r9, 2;
	add.s32 	%r17, %r15, %r16;
	st.shared.f32 	[%r17], %f1;
	add.s32 	%r18, %r8, %r4;
	shl.b32 	%r19, %r18, 5;
	add.s32 	%r20, %r19, %r9;
	mul.wide.u32 	%rd6, %r20, 4;
	add.s64 	%rd7, %rd3, %rd6;
	ld.global.f32 	%f2, [%rd7];
	mov.u32 	%r21, _ZZ25coalescedPadTransMultiplyPfS_iE14transposedTile;
	mad.lo.s32 	%r22, %r9, 132, %r21;
	shl.b32 	%r23, %r4, 2;
	add.s32 	%r24, %r22, %r23;
	st.shared.f32 	[%r24], %f2;
	bar.sync 	0;
	shl.b32 	%r25, %r9, 7;
	sub.s32 	%r26, %r22, %r25;
	ld.shared.f32 	%f3, [%r15];
	ld.shared.f32 	%f4, [%r26];
	fma.rn.f32 	%f5, %f3, %f4, 0f00000000;
	ld.shared.f32 	%f6, [%r15+4];
	ld.shared.f32 	%f7, [%r26+132];
	fma.rn.f32 	%f8, %f6, %f7, %f5;
	ld.shared.f32 	%f9, [%r15+8];
	ld.shared.f32 	%f10, [%r26+264];
	fma.rn.f32 	%f11, %f9, %f10, %f8;
	ld.shared.f32 	%f12, [%r15+12];
	ld.shared.f32 	%f13, [%r26+396];
	fma.rn.f32 	%f14, %f12, %f13, %f11;
	ld.shared.f32 	%f15, [%r15+16];
	ld.shared.f32 	%f16, [%r26+528];
	fma.rn.f32 	%f17, %f15, %f16, %f14;
	ld.shared.f32 	%f18, [%r15+20];
	ld.shared.f32 	%f19, [%r26+660];
	fma.rn.f32 	%f20, %f18, %f19, %f17;
	ld.shared.f32 	%f21, [%r15+24];
	ld.shared.f32 	%f22, [%r26+792];
	fma.rn.f32 	%f23, %f21, %f22, %f20;
	ld.shared.f32 	%f24, [%r15+28];
	ld.shared.f32 	%f25, [%r26+924];
	fma.rn.f32 	%f26, %f24, %f25, %f23;
	ld.shared.f32 	%f27, [%r15+32];
	ld.shared.f32 	%f28, [%r26+1056];
	fma.rn.f32 	%f29, %f27, %f28, %f26;
	ld.shared.f32 	%f30, [%r15+36];
	ld.shared.f32 	%f31, [%r26+1188];
	fma.rn.f32 	%f32, %f30, %f31, %f29;
	ld.shared.f32 	%f33, [%r15+40];
	ld.shared.f32 	%f34, [%r26+1320];
	fma.rn.f32 	%f35, %f33, %f34, %f32;
	ld.shared.f32 	%f36, [%r15+44];
	ld.shared.f32 	%f37, [%r26+1452];
	fma.rn.f32 	%f38, %f36, %f37, %f35;
	ld.shared.f32 	%f39, [%r15+48];
	ld.shared.f32 	%f40, [%r26+1584];
	fma.rn.f32 	%f41, %f39, %f40, %f38;
	ld.shared.f32 	%f42, [%r15+52];
	ld.shared.f32 	%f43, [%r26+1716];
	fma.rn.f32 	%f44, %f42, %f43, %f41;
	ld.shared.f32 	%f45, [%r15+56];
	ld.shared.f32 	%f46, [%r26+1848];
	fma.rn.f32 	%f47, %f45, %f46, %f44;
	ld.shared.f32 	%f48, [%r15+60];
	ld.shared.f32 	%f49, [%r26+1980];
	fma.rn.f32 	%f50, %f48, %f49, %f47;
	ld.shared.f32 	%f51, [%r15+64];
	ld.shared.f32 	%f52, [%r26+2112];
	fma.rn.f32 	%f53, %f51, %f52, %f50;
	ld.shared.f32 	%f54, [%r15+68];
	ld.shared.f32 	%f55, [%r26+2244];
	fma.rn.f32 	%f56, %f54, %f55, %f53;
	ld.shared.f32 	%f57, [%r15+72];
	ld.shared.f32 	%f58, [%r26+2376];
	fma.rn.f32 	%f59, %f57, %f58, %f56;
	ld.shared.f32 	%f60, [%r15+76];
	ld.shared.f32 	%f61, [%r26+2508];
	fma.rn.f32 	%f62, %f60, %f61, %f59;
	ld.shared.f32 	%f63, [%r15+80];
	ld.shared.f32 	%f64, [%r26+2640];
	fma.rn.f32 	%f65, %f63, %f64, %f62;
	ld.shared.f32 	%f66, [%r15+84];
	ld.shared.f32 	%f67, [%r26+2772];
	fma.rn.f32 	%f68, %f66, %f67, %f65;
	ld.shared.f32 	%f69, [%r15+88];
	ld.shared.f32 	%f70, [%r26+2904];
	fma.rn.f32 	%f71, %f69, %f70, %f68;
	ld.shared.f32 	%f72, [%r15+92];
	ld.shared.f32 	%f73, [%r26+3036];
	fma.rn.f32 	%f74, %f72, %f73, %f71;
	ld.shared.f32 	%f75, [%r15+96];
	ld.shared.f32 	%f76, [%r26+3168];
	fma.rn.f32 	%f77, %f75, %f76, %f74;
	ld.shared.f32 	%f78, [%r15+100];
	ld.shared.f32 	%f79, [%r26+3300];
	fma.rn.f32 	%f80, %f78, %f79, %f77;
	ld.shared.f32 	%f81, [%r15+104];
	ld.shared.f32 	%f82, [%r26+3432];
	fma.rn.f32 	%f83, %f81, %f82, %f80;
	ld.shared.f32 	%f84, [%r15+108];
	ld.shared.f32 	%f85, [%r26+3564];
	fma.rn.f32 	%f86, %f84, %f85, %f83;
	ld.shared.f32 	%f87, [%r15+112];
	ld.shared.f32 	%f88, [%r26+3696];
	fma.rn.f32 	%f89, %f87, %f88, %f86;
	ld.shared.f32 	%f90, [%r15+116];
	ld.shared.f32 	%f91, [%r26+3828];
	fma.rn.f32 	%f92, %f90, %f91, %f89;
	ld.shared.f32 	%f93, [%r15+120];
	ld.shared.f32 	%f94, [%r26+3960];
	fma.rn.f32 	%f95, %f93, %f94, %f92;
	ld.shared.f32 	%f96, [%r15+124];
	ld.shared.f32 	%f97, [%r26+4092];
	fma.rn.f32 	%f98, %f96, %f97, %f95;
	cvta.to.global.u64 	%rd8, %rd2;
	mad.lo.s32 	%r27, %r1, %r5, %r10;
	mul.wide.s32 	%rd9, %r27, 4;
	add.s64 	%rd10, %rd8, %rd9;
	st.global.f32 	[%rd10], %f98;
	ret;

}
	// .globl	_Z29coalescedPadSlowTransMultiplyPfS_i
.visible .entry _Z29coalescedPadSlowTransMultiplyPfS_i(
	.param .u64 .ptr .align 1 _Z29coalescedPadSlowTransMultiplyPfS_i_param_0,
	.param .u64 .ptr .align 1 _Z29coalescedPadSlowTransMultiplyPfS_i_param_1,
	.param .u32 _Z29coalescedPadSlowTransMultiplyPfS_i_param_2
)
{
	.reg .b32 	%r<27>;
	.reg .b32 	%f<99>;
	.reg .b64 	%rd<11>;
	// demoted variable
	.shared .align 4 .b8 _ZZ29coalescedPadSlowTransMultiplyPfS_iE5aTile[4224];
	// demoted variable
	.shared .align 4 .b8 _ZZ29coalescedPadSlowTransMultiplyPfS_iE14transposedTile[4224];
	ld.param.u64 	%rd1, [_Z29coalescedPadSlowTransMultiplyPfS_i_param_0];
	ld.param.u64 	%rd2, [_Z29coalescedPadSlowTransMultiplyPfS_i_param_1];
	ld.param.u32 	%r1, [_Z29coalescedPadSlowTransMultiplyPfS_i_param_2];
	cvta.to.global.u64 	%rd3, %rd1;
	mov.u32 	%r2, %ctaid.y;
	mov.u32 	%r3, %ntid.y;
	mov.u32 	%r4, %tid.y;
	mad.lo.s32 	%r5, %r2, %r3, %r4;
	mov.u32 	%r6, %ctaid.x;
	mov.u32 	%r7, %ntid.x;
	mul.lo.s32 	%r8, %r6, %r7;
	mov.u32 	%r9, %tid.x;
	add.s32 	%r10, %r8, %r9;
	shl.b32 	%r11, %r5, 5;
	add.s32 	%r12, %r11, %r9;
	mul.wide.u32 	%rd4, %r12, 4;
	add.s64 	%rd5, %rd3, %rd4;
	ld.global.f32 	%f1, [%rd5];
	mov.u32 	%r13, _ZZ29coalescedPadSlowTransMultiplyPfS_iE5aTile;
	mad.lo.s32 	%r14, %r4, 132, %r13;
	shl.b32 	%r15, %r9, 2;
	add.s32 	%r16, %r14, %r15;
	st.shared.f32 	[%r16], %f1;
	add.s32 	%r17, %r8, %r4;
	shl.b32 	%r18, %r17, 5;
	add.s32 	%r19, %r18, %r9;
	mul.wide.u32 	%rd6, %r19, 4;
	add.s64 	%rd7, %rd3, %rd6;
	ld.global.f32 	%f2, [%rd7];
	mov.u32 	%r20, _ZZ29coalescedPadSlowTransMultiplyPfS_iE14transposedTile;
	mad.lo.s32 	%r21, %r9, 132, %r20;
	shl.b32 	%r22, %r4, 2;
	add.s32 	%r23, %r21, %r22;
	st.shared.f32 	[%r23], %f2;
	bar.sync 	0;
	shl.b32 	%r24, %r9, 7;
	sub.s32 	%r25, %r21, %r24;
	ld.shared.f32 	%f3, [%r14];
	ld.shared.f32 	%f4, [%r25];
	fma.rn.f32 	%f5, %f3, %f4, 0f00000000;
	ld.shared.f32 	%f6, [%r14+4];
	ld.shared.f32 	%f7, [%r25+132];
	fma.rn.f32 	%f8, %f6, %f7, %f5;
	ld.shared.f32 	%f9, [%r14+8];
	ld.shared.f32 	%f10, [%r25+264];
	fma.rn.f32 	%f11, %f9, %f10, %f8;
	ld.shared.f32 	%f12, [%r14+12];
	ld.shared.f32 	%f13, [%r25+396];
	fma.rn.f32 	%f14, %f12, %f13, %f11;
	ld.shared.f32 	%f15, [%r14+16];
	ld.shared.f32 	%f16, [%r25+528];
	fma.rn.f32 	%f17, %f15, %f16, %f14;
	ld.shared.f32 	%f18, [%r14+20];
	ld.shared.f32 	%f19, [%r25+660];
	fma.rn.f32 	%f20, %f18, %f19, %f17;
	ld.shared.f32 	%f21, [%r14+24];
	ld.shared.f32 	%f22, [%r25+792];
	fma.rn.f32 	%f23, %f21, %f22, %f20;
	ld.shared.f32 	%f24, [%r14+28];
	ld.shared.f32 	%f25, [%r25+924];
	fma.rn.f32 	%f26, %f24, %f25, %f23;
	ld.shared.f32 	%f27, [%r14+32];
	ld.shared.f32 	%f28, [%r25+1056];
	fma.rn.f32 	%f29, %f27, %f28, %f26;
	ld.shared.f32 	%f30, [%r14+36];
	ld.shared.f32 	%f31, [%r25+1188];
	fma.rn.f32 	%f32, %f30, %f31, %f29;
	ld.shared.f32 	%f33, [%r14+40];
	ld.shared.f32 	%f34, [%r25+1320];
	fma.rn.f32 	%f35, %f33, %f34, %f32;
	ld.shared.f32 	%f36, [%r14+44];
	ld.shared.f32 	%f37, [%r25+1452];
	fma.rn.f32 	%f38, %f36, %f37, %f35;
	ld.shared.f32 	%f39, [%r14+48];
	ld.shared.f32 	%f40, [%r25+1584];
	fma.rn.f32 	%f41, %f39, %f40, %f38;
	ld.shared.f32 	%f42, [%r14+52];
	ld.shared.f32 	%f43, [%r25+1716];
	fma.rn.f32 	%f44, %f42, %f43, %f41;
	ld.shared.f32 	%f45, [%r14+56];
	ld.shared.f32 	%f46, [%r25+1848];
	fma.rn.f32 	%f47, %f45, %f46, %f44;
	ld.shared.f32 	%f48, [%r14+60];
	ld.shared.f32 	%f49, [%r25+1980];
	fma.rn.f32 	%f50, %f48, %f49, %f47;
	ld.shared.f32 	%f51, [%r14+64];
	ld.shared.f32 	%f52, [%r25+2112];
	fma.rn.f32 	%f53, %f51, %f52, %f50;
	ld.shared.f32 	%f54, [%r14+68];
	ld.shared.f32 	%f55, [%r25+2244];
	fma.rn.f32 	%f56, %f54, %f55, %f53;
	ld.shared.f32 	%f57, [%r14+72];
	ld.shared.f32 	%f58, [%r25+2376];
	fma.rn.f32 	%f59, %f57, %f58, %f56;
	ld.shared.f32 	%f60, [%r14+76];
	ld.shared.f32 	%f61, [%r25+2508];
	fma.rn.f32 	%f62, %f60, %f61, %f59;
	ld.shared.f32 	%f63, [%r14+80];
	ld.shared.f32 	%f64, [%r25+2640];
	fma.rn.f32 	%f65, %f63, %f64, %f62;
	ld.shared.f32 	%f66, [%r14+84];
	ld.shared.f32 	%f67, [%r25+2772];
	fma.rn.f32 	%f68, %f66, %f67, %f65;
	ld.shared.f32 	%f69, [%r14+88];
	ld.shared.f32 	%f70, [%r25+2904];
	fma.rn.f32 	%f71, %f69, %f70, %f68;
	ld.shared.f32 	%f72, [%r14+92];
	ld.shared.f32 	%f73, [%r25+3036];
	fma.rn.f32 	%f74, %f72, %f73, %f71;
	ld.shared.f32 	%f75, [%r14+96];
	ld.shared.f32 	%f76, [%r25+3168];
	fma.rn.f32 	%f77, %f75, %f76, %f74;
	ld.shared.f32 	%f78, [%r14+100];
	ld.shared.f32 	%f79, [%r25+3300];
	fma.rn.f32 	%f80, %f78, %f79, %f77;
	ld.shared.f32 	%f81, [%r14+104];
	ld.shared.f32 	%f82, [%r25+3432];
	fma.rn.f32 	%f83, %f81, %f82, %f80;
	ld.shared.f32 	%f84, [%r14+108];
	ld.shared.f32 	%f85, [%r25+3564];
	fma.rn.f32 	%f86, %f84, %f85, %f83;
	ld.shared.f32 	%f87, [%r14+112];
	ld.shared.f32 	%f88, [%r25+3696];
	fma.rn.f32 	%f89, %f87, %f88, %f86;
	ld.shared.f32 	%f90, [%r14+116];
	ld.shared.f32 	%f91, [%r25+3828];
	fma.rn.f32 	%f92, %f90, %f91, %f89;
	ld.shared.f32 	%f93, [%r14+120];
	ld.shared.f32 	%f94, [%r25+3960];
	fma.rn.f32 	%f95, %f93, %f94, %f92;
	ld.shared.f32 	%f96, [%r14+124];
	ld.shared.f32 	%f97, [%r25+4092];
	fma.rn.f32 	%f98, %f96, %f97, %f95;
	cvta.to.global.u64 	%rd8, %rd2;
	mad.lo.s32 	%r26, %r1, %r5, %r10;
	mul.wide.s32 	%rd9, %r26, 4;
	add.s64 	%rd10, %rd8, %rd9;
	st.global.f32 	[%rd10], %f98;
	ret;

}
	// .globl	_ZN3cub18CUB_300001_SM_10006detail11EmptyKernelIvEEvv
.visible .entry _ZN3cub18CUB_300001_SM_10006detail11EmptyKernelIvEEvv()
{


	ret;

}
	// .globl	_ZN3cub18CUB_300001_SM_10006detail8for_each13static_kernelINS2_12policy_hub_t12policy_500_tEmN6thrust24THRUST_300001_SM_1000_NS8cuda_cub20__uninitialized_fill7functorINS7_10device_ptrIfEEfEEEEvT0_T1_
.visible .entry _ZN3cub18CUB_300001_SM_10006detail8for_each13static_kernelINS2_12policy_hub_t12policy_500_tEmN6thrust24THRUST_300001_SM_1000_NS8cuda_cub20__uninitialized_fill7functorINS7_10device_ptrIfEEfEEEEvT0_T1_(
	.param .u64 _ZN3cub18CUB_300001_SM_10006detail8for_each13static_kernelINS2_12policy_hub_t12policy_500_tEmN6thrust24THRUST_300001_SM_1000_NS8cuda_cub20__uninitialized_fill7functorINS7_10device_ptrIfEEfEEEEvT0_T1__param_0,
	.param .align 8 .b8 _ZN3cub18CUB_300001_SM_10006detail8for_each13static_kernelINS2_12policy_hub_t12policy_500_tEmN6thrust24THRUST_300001_SM_1000_NS8cuda_cub20__uninitialized_fill7functorINS7_10device_ptrIfEEfEEEEvT0_T1__param_1[16]
)
.maxntid 256
{
	.reg .pred 	%p<4>;
	.reg .b16 	%rs<5>;
	.reg .b32 	%r<10>;
	.reg .b32 	%f<3>;
	.reg .b64 	%rd<16>;

	ld.param.f32 	%f2, [_ZN3cub18CUB_300001_SM_10006detail8for_each13static_kernelINS2_12policy_hub_t12policy_500_tEmN6thrust24THRUST_300001_SM_1000_NS8cuda_cub20__uninitialized_fill7functorINS7_10device_ptrIfEEfEEEEvT0_T1__param_1+8];
	ld.param.u64 	%rd4, [_ZN3cub18CUB_300001_SM_10006detail8for_each13static_kernelINS2_12policy_hub_t12policy_500_tEmN6thrust24THRUST_300001_SM_1000_NS8cuda_cub20__uninitialized_fill7functorINS7_10device_ptrIfEEfEEEEvT0_T1__param_1];
	ld.param.u64 	%rd5, [_ZN3cub18CUB_300001_SM_10006detail8for_each13static_kernelINS2_12policy_hub_t12policy_500_tEmN6thrust24THRUST_300001_SM_1000_NS8cuda_cub20__uninitialized_fill7functorINS7_10device_ptrIfEEfEEEEvT0_T1__param_0];
	mov.u32 	%r7, %ctaid.x;
	mul.wide.u32 	%rd1, %r7, 512;
	sub.s64 	%rd2, %rd5, %rd1;
	setp.lt.u64 	%p1, %rd2, 512;
	@%p1 bra 	$L__BB8_2;
	mov.u32 	%r9, %tid.x;
	cvta.to.global.u64 	%rd11, %rd4;
	cvt.u64.u32 	%rd12, %r9;
	add.s64 	%rd13, %rd1, %rd12;
	shl.b64 	%rd14, %rd13, 2;
	add.s64 	%rd15, %rd11, %rd14;
	st.global.f32 	[%rd15], %f2;
	st.global.f32 	[%rd15+1024], %f2;
	bra.uni 	$L__BB8_6;
$L__BB8_2:
	cvta.to.global.u64 	%rd6, %rd4;
	mov.u32 	%r1, %tid.x;
	cvt.u64.u32 	%rd7, %r1;
	setp.le.u64 	%p2, %rd2, %rd7;
	add.s64 	%rd8, %rd1, %rd7;
	shl.b64 	%rd9, %rd8, 2;
	add.s64 	%rd3, %rd6, %rd9;
	@%p2 bra 	$L__BB8_4;
	st.global.f32 	[%rd3], %f2;
$L__BB8_4:
	add.s32 	%r8, %r1, 256;
	cvt.u64.u32 	%rd10, %r8;
	setp.le.u64 	%p3, %rd2, %rd10;
	@%p3 bra 	$L__BB8_6;
	st.global.f32 	[%rd3+1024], %f2;
$L__BB8_6:
	ret;

}


// ===== COMPILED SASS (sm_100) =====

	.target	sm_100

	.elftype	@"ET_EXEC"


//--------------------- .note.nv.tkinfo           --------------------------
	.section	.note.nv.tkinfo,"",@"SHT_NOTE"
	.sectionflags	@"SHF_NOTE_NV_TKINFO"
	.tkinfo
        /*0018*/ 	.word	0x00000002
        /*0030*/ 	.string	""
        /*0030*/ 	.string	"ptxas"
        /*0030*/ 	.string	"Cuda compilation tools, release 13.0, V13.0.88"
        /*0030*/ 	.string	"Build cuda_13.0.r13.0/compiler.36424714_0"
        /*0030*/ 	.string	"-arch sm_100 -m 64 "



//--------------------- .note.nv.cuinfo           --------------------------
	.section	.note.nv.cuinfo,"",@"SHT_NOTE"
	.sectionflags	@"SHF_NOTE_NV_CUINFO"
        /*0018*/ 	.short	0x0002
        /*001a*/ 	.short	0x0064
        /*001c*/ 	.short	0x0082
	.zero		2


//--------------------- .nv.info                  --------------------------
	.section	.nv.info,"",@"SHT_CUDA_INFO"
	.align	4


	//----- nvinfo : EIATTR_REGCOUNT
	.align		4
        /*0000*/ 	.byte	0x04, 0x2f
        /*0002*/ 	.short	(.L_44 - .L_43)
	.align		4
.L_43:
        /*0004*/ 	.word	index@(_Z16sharedABMultiplyPfS_S_)
        /*0008*/ 	.word	0x00000020


	//----- nvinfo : EIATTR_FRAME_SIZE
	.align		4
.L_44:
        /*000c*/ 	.byte	0x04, 0x11
        /*000e*/ 	.short	(.L_46 - .L_45)
	.align		4
.L_45:
        /*0010*/ 	.word	index@(_Z16sharedABMultiplyPfS_S_)
        /*0014*/ 	.word	0x00000000


	//----- nvinfo : EIATTR_REGCOUNT
	.align		4
.L_46:
        /*0018*/ 	.byte	0x04, 0x2f
        /*001a*/ 	.short	(.L_48 - .L_47)
	.align		4
.L_47:
        /*001c*/ 	.word	index@(_Z14simpleMultiplyPfS_S_)
        /*0020*/ 	.word	0x00000020


	//----- nvinfo : EIATTR_FRAME_SIZE
	.align		4
.L_48:
        /*0024*/ 	.byte	0x04, 0x11
        /*0026*/ 	.short	(.L_50 - .L_49)
	.align		4
.L_49:
        /*0028*/ 	.word	index@(_Z14simpleMultiplyPfS_S_)
        /*002c*/ 	.word	0x00000000


	//----- nvinfo : EIATTR_REGCOUNT
	.align		4
.L_50:
        /*0030*/ 	.byte	0x04, 0x2f
        /*0032*/ 	.short	(.L_52 - .L_51)
	.align		4
.L_51:
        /*0034*/ 	.word	index@(_Z17coalescedMultiplyPfS_S_)
        /*0038*/ 	.word	0x00000022


	//----- nvinfo : EIATTR_FRAME_SIZE
	.align		4
.L_52:
        /*003c*/ 	.byte	0x04, 0x11
        /*003e*/ 	.short	(.L_54 - .L_53)
	.align		4
.L_53:
        /*0040*/ 	.word	index@(_Z17coalescedMultiplyPfS_S_)
        /*0044*/ 	.word	0x00000000


	//----- nvinfo : EIATTR_REGCOUNT
	.align		4
.L_54:
        /*0048*/ 	.byte	0x04, 0x2f
        /*004a*/ 	.short	(.L_56 - .L_55)
	.align		4
.L_55:
        /*004c*/ 	.word	index@(_Z19simpleTransMultiplyPfS_i)
        /*0050*/ 	.word	0x00000020


	//----- nvinfo : EIATTR_FRAME_SIZE
	.align		4
.L_56:
        /*0054*/ 	.byte	0x04, 0x11
        /*0056*/ 	.short	(.L_58 - .L_57)
	.align		4
.L_57:
        /*0058*/ 	.word	index@(_Z19simpleTransMultiplyPfS_i)
        /*005c*/ 	.word	0x00000000


	//----- nvinfo : EIATTR_REGCOUNT
	.align		4
.L_58:
        /*0060*/ 	.byte	0x04, 0x2f
        /*0062*/ 	.short	(.L_60 - .L_59)
	.align		4
.L_59:
        /*0064*/ 	.word	index@(_Z22coalescedTransMultiplyPfS_i)
        /*0068*/ 	.word	0x00000020


	//----- nvinfo : EIATTR_FRAME_SIZE
	.align		4
.L_60:
        /*006c*/ 	.byte	0x04, 0x11
        /*006e*/ 	.short	(.L_62 - .L_61)
	.align		4
.L_61:
        /*0070*/ 	.word	index@(_Z22coalescedTransMultiplyPfS_i)
        /*0074*/ 	.word	0x00000000


	//----- nvinfo : EIATTR_REGCOUNT
	.align		4
.L_62:
        /*0078*/ 	.byte	0x04, 0x2f
        /*007a*/ 	.short	(.L_64 - .L_63)
	.align		4
.L_63:
        /*007c*/ 	.word	index@(_Z25coalescedPadTransMultiplyPfS_i)
        /*0080*/ 	.word	0x00000020


	//----- nvinfo : EIATTR_FRAME_SIZE
	.align		4
.L_64:
        /*0084*/ 	.byte	0x04, 0x11
        /*0086*/ 	.short	(.L_66 - .L_65)
	.align		4
.L_65:
        /*0088*/ 	.word	index@(_Z25coalescedPadTransMultiplyPfS_i)
        /*008c*/ 	.word	0x00000000


	//----- nvinfo : EIATTR_REGCOUNT
	.align		4
.L_66:
        /*0090*/ 	.byte	0x04, 0x2f
        /*0092*/ 	.short	(.L_68 - .L_67)
	.align		4
.L_67:
        /*0094*/ 	.word	index@(_Z29coalescedPadSlowTransMultiplyPfS_i)
        /*0098*/ 	.word	0x0000001f


	//----- nvinfo : EIATTR_FRAME_SIZE
	.align		4
.L_68:
        /*009c*/ 	.byte	0x04, 0x11
        /*009e*/ 	.short	(.L_70 - .L_69)
	.align		4
.L_69:
        /*00a0*/ 	.word	index@(_Z29coalescedPadSlowTransMultiplyPfS_i)
        /*00a4*/ 	.word	0x00000000


	//----- nvinfo : EIATTR_REGCOUNT
	.align		4
.L_70:
        /*00a8*/ 	.byte	0x04, 0x2f
        /*00aa*/ 	.short	(.L_72 - .L_71)
	.align		4
.L_71:
        /*00ac*/ 	.word	index@(_ZN3cub18CUB_300001_SM_10006detail11EmptyKernelIvEEvv)
        /*00b0*/ 	.word	0x00000004


	//----- nvinfo : EIATTR_FRAME_SIZE
	.align		4
.L_72:
        /*00b4*/ 	.byte	0x04, 0x11
        /*00b6*/ 	.short	(.L_74 - .L_73)
	.align		4
.L_73:
        /*00b8*/ 	.word	index@(_ZN3cub18CUB_300001_SM_10006detail11EmptyKernelIvEEvv)
        /*00bc*/ 	.word	0x00000000


	//----- nvinfo : EIATTR_REGCOUNT
	.align		4
.L_74:
        /*00c0*/ 	.byte	0x04, 0x2f
        /*00c2*/ 	.short	(.L_76 - .L_75)
	.align		4
.L_75:
        /*00c4*/ 	.word	index@(_ZN3cub18CUB_300001_SM_10006detail8for_each13static_kernelINS2_12policy_hub_t12policy_500_tEmN6thrust24THRUST_300001_SM_1000_NS8cuda_cub20__uninitialized_fill7functorINS7_10device_ptrIfEEfEEEEvT0_T1_)
        /*00c8*/ 	.word	0x00000008


	//----- nvinfo : EIATTR_FRAME_SIZE
	.align		4
.L_76:
        /*00cc*/ 	.byte	0x04, 0x11
        /*00ce*/ 	.short	(.L_78 - .L_77)
	.align		4
.L_77:
        /*00d0*/ 	.word	index@(_ZN3cub18CUB_300001_SM_10006detail8for_each13static_kernelINS2_12policy_hub_t12policy_500_tEmN6thrust24THRUST_300001_SM_1000_NS8cuda_cub20__uninitialized_fill7functorINS7_10device_ptrIfEEfEEEEvT0_T1_)
        /*00d4*/ 	.word	0x00000000


	//----- nvinfo : EIATTR_MIN_STACK_SIZE
	.align		4
.L_78:
        /*00d8*/ 	.byte	0x04, 0x12
        /*00da*/ 	.short	(.L_80 - .L_79)
	.align		4
.L_79:
        /*00dc*/ 	.word	index@(_ZN3cub18CUB_300001_SM_10006detail8for_each13static_kernelINS2_12policy_hub_t12policy_500_tEmN6thrust24THRUST_300001_SM_1000_NS8cuda_cub20__uninitialized_fill7functorINS7_10device_ptrIfEEfEEEEvT0_T1_)
        /*00e0*/ 	.word	0x00000000


	//----- nvinfo : EIATTR_MIN_STACK_SIZE
	.align		4
.L_80:
        /*00e4*/ 	.byte	0x04, 0x12
        /*00e6*/ 	.short	(.L_82 - .L_81)
	.align		4
.L_81:
        /*00e8*/ 	.word	index@(_ZN3cub18CUB_300001_SM_10006detail11EmptyKernelIvEEvv)
        /*00ec*/ 	.word	0x00000000


	//----- nvinfo : EIATTR_MIN_STACK_SIZE
	.align		4
.L_82:
        /*00f0*/ 	.byte	0x04, 0x12
        /*00f2*/ 	.short	(.L_84 - .L_83)
	.align		4
.L_83:
        /*00f4*/ 	.word	index@(_Z29coalescedPadSlowTransMultiplyPfS_i)
        /*00f8*/ 	.word	0x00000000


	//----- nvinfo : EIATTR_MIN_STACK_SIZE
	.align		4
.L_84:
        /*00fc*/ 	.byte	0x04, 0x12
        /*00fe*/ 	.short	(.L_86 - .L_85)
	.align		4
.L_85:
        /*0100*/ 	.word	index@(_Z25coalescedPadTransMultiplyPfS_i)
        /*0104*/ 	.word	0x00000000


	//----- nvinfo : EIATTR_MIN_STACK_SIZE
	.align		4
.L_86:
        /*0108*/ 	.byte	0x04, 0x12
        /*010a*/ 	.short	(.L_88 - .L_87)
	.align		4
.L_87:
        /*010c*/ 	.word	index@(_Z22coalescedTransMultiplyPfS_i)
        /*0110*/ 	.word	0x00000000


	//----- nvinfo : EIATTR_MIN_STACK_SIZE
	.align		4
.L_88:
        /*0114*/ 	.byte	0x04, 0x12
        /*0116*/ 	.short	(.L_90 - .L_89)
	.align		4
.L_89:
        /*0118*/ 	.word	index@(_Z19simpleTransMultiplyPfS_i)
        /*011c*/ 	.word	0x00000000


	//----- nvinfo : EIATTR_MIN_STACK_SIZE
	.align		4
.L_90:
        /*0120*/ 	.byte	0x04, 0x12
        /*0122*/ 	.short	(.L_92 - .L_91)
	.align		4
.L_91:
        /*0124*/ 	.word	index@(_Z17coalescedMultiplyPfS_S_)
        /*0128*/ 	.word	0x00000000


	//----- nvinfo : EIATTR_MIN_STACK_SIZE
	.align		4
.L_92:
        /*012c*/ 	.byte	0x04, 0x12
        /*012e*/ 	.short	(.L_94 - .L_93)
	.align		4
.L_93:
        /*0130*/ 	.word	index@(_Z14simpleMultiplyPfS_S_)
        /*0134*/ 	.word	0x00000000


	//----- nvinfo : EIATTR_MIN_STACK_SIZE
	.align		4
.L_94:
        /*0138*/ 	.byte	0x04, 0x12
        /*013a*/ 	.short	(.L_96 - .L_95)
	.align		4
.L_95:
        /*013c*/ 	.word	index@(_Z16sharedABMultiplyPfS_S_)
        /*0140*/ 	.word	0x00000000
.L_96:


//--------------------- .nv.compat                --------------------------
	.section	.nv.compat,"",@"SHT_CUDA_COMPAT_INFO"
	.align	4
        /*0000*/ 	.byte	0x02, 0x09, 0x00, 0x00, 0x02, 0x02, 0x01, 0x00, 0x02, 0x05, 0x05, 0x00, 0x03, 0x07, 0x01, 0x01
        /*0010*/ 	.byte	0x02, 0x03, 0x00, 0x00, 0x02, 0x06, 0x01, 0x00, 0x04, 0x0b, 0x08, 0x00, 0x09, 0x00, 0x00, 0x00
        /*0020*/ 	.byte	0x00, 0x00, 0x00, 0x00


//--------------------- .nv.info._ZN3cub18CUB_300001_SM_10006detail8for_each13static_kernelINS2_12policy_hub_t12policy_500_tEmN6thrust24THRUST_300001_SM_1000_NS8cuda_cub20__uninitialized_fill7functorINS7_10device_ptrIfEEfEEEEvT0_T1_ --------------------------
	.section	.nv.info._ZN3cub18CUB_300001_SM_10006detail8for_each13static_kernelINS2_12policy_hub_t12policy_500_tEmN6thrust24THRUST_300001_SM_1000_NS8cuda_cub20__uninitialized_fill7functorINS7_10device_ptrIfEEfEEEEvT0_T1_,"",@"SHT_CUDA_INFO"
	.sectionflags	@""
	.align	4


	//----- nvinfo : EIATTR_CUDA_API_VERSION
	.align		4
        /*0000*/ 	.byte	0x04, 0x37
        /*0002*/ 	.short	(.L_98 - .L_97)
.L_97:
        /*0004*/ 	.word	0x00000082


	//----- nvinfo : EIATTR_KPARAM_INFO
	.align		4
.L_98:
        /*0008*/ 	.byte	0x04, 0x17
        /*000a*/ 	.short	(.L_100 - .L_99)
.L_99:
        /*000c*/ 	.word	0x00000000
        /*0010*/ 	.short	0x0001
        /*0012*/ 	.short	0x0008
        /*0014*/ 	.byte	0x00, 0xf0, 0x41, 0x00


	//----- nvinfo : EIATTR_KPARAM_INFO
	.align		4
.L_100:
        /*0018*/ 	.byte	0x04, 0x17
        /*001a*/ 	.short	(.L_102 - .L_101)
.L_101:
        /*001c*/ 	.word	0x00000000
        /*0020*/ 	.short	0x0000
        /*0022*/ 	.short	0x0000
        /*0024*/ 	.byte	0x00, 0xf0, 0x21, 0x00


	//----- nvinfo : EIATTR_SPARSE_MMA_MASK
	.align		4
.L_102:
        /*0028*/ 	.byte	0x03, 0x50
        /*002a*/ 	.short	0x0000


	//----- nvinfo : EIATTR_MAXREG_COUNT
	.align		4
        /*002c*/ 	.byte	0x03, 0x1b
        /*002e*/ 	.short	0x00ff


	//----- nvinfo : EIATTR_MERCURY_ISA_VERSION
	.align		4
        /*0030*/ 	.byte	0x03, 0x5f
        /*0032*/ 	.short	0x0101


	//----- nvinfo : EIATTR_VRC_CTA_INIT_COUNT
	.align		4
        /*0034*/ 	.byte	0x02, 0x4a
	.zero		1
	.zero		1


	//----- nvinfo : EIATTR_EXIT_INSTR_OFFSETS
	.align		4
        /*0038*/ 	.byte	0x04, 0x1c
        /*003a*/ 	.short	(.L_104 - .L_103)


	//   ....[0]....
.L_103:
        /*003c*/ 	.word	0x00000130


	//   ....[1]....
        /*0040*/ 	.word	0x00000230


	//   ....[2]....
        /*0044*/ 	.word	0x00000260


	//----- nvinfo : EIATTR_MAX_THREADS
	.align		4
.L_104:
        /*0048*/ 	.byte	0x04, 0x05
        /*004a*/ 	.short	(.L_106 - .L_105)
.L_105:
        /*004c*/ 	.word	0x00000100
        /*0050*/ 	.word	0x00000001
        /*0054*/ 	.word	0x00000001


	//----- nvinfo : EIATTR_CBANK_PARAM_SIZE
	.align		4
.L_106:
        /*0058*/ 	.byte	0x03, 0x19
        /*005a*/ 	.short	0x0018


	//----- nvinfo : EIATTR_PARAM_CBANK
	.align		4
        /*005c*/ 	.byte	0x04, 0x0a
        /*005e*/ 	.short	(.L_108 - .L_107)
	.align		4
.L_107:
        /*0060*/ 	.word	index@(.nv.constant0._ZN3cub18CUB_300001_SM_10006detail8for_each13static_kernelINS2_12policy_hub_t12policy_500_tEmN6thrust24THRUST_300001_SM_1000_NS8cuda_cub20__uninitialized_fill7functorINS7_10device_ptrIfEEfEEEEvT0_T1_)
        /*0064*/ 	.short	0x0380
        /*0066*/ 	.short	0x0018


	//----- nvinfo : EIATTR_SW_WAR
	.align		4
.L_108:
        /*0068*/ 	.byte	0x04, 0x36
        /*006a*/ 	.short	(.L_110 - .L_109)
.L_109:
        /*006c*/ 	.word	0x00000008
.L_110:


//--------------------- .nv.info._ZN3cub18CUB_300001_SM_10006detail11EmptyKernelIvEEvv --------------------------
	.section	.nv.info._ZN3cub18CUB_300001_SM_10006detail11EmptyKernelIvEEvv,"",@"SHT_CUDA_INFO"
	.sectionflags	@""
	.align	4


	//----- nvinfo : EIATTR_CUDA_API_VERSION
	.align		4
        /*0000*/ 	.byte	0x04, 0x37
        /*0002*/ 	.short	(.L_112 - .L_111)
.L_111:
        /*0004*/ 	.word	0x00000082


	//----- nvinfo : EIATTR_SPARSE_MMA_MASK
	.align		4
.L_112:
        /*0008*/ 	.byte	0x03, 0x50
        /*000a*/ 	.short	0x0000


	//----- nvinfo : EIATTR_MAXREG_COUNT
	.align		4
        /*000c*/ 	.byte	0x03, 0x1b
        /*000e*/ 	.short	0x00ff


	//----- nvinfo : EIATTR_MERCURY_ISA_VERSION
	.align		4
        /*0010*/ 	.byte	0x03, 0x5f
        /*0012*/ 	.short	0x0101


	//----- nvinfo : EIATTR_VRC_CTA_INIT_COUNT
	.align		4
        /*0014*/ 	.byte	0x02, 0x4a
	.zero		1
	.zero		1


	//----- nvinfo : EIATTR_EXIT_INSTR_OFFSETS
	.align		4
        /*0018*/ 	.byte	0x04, 0x1c
        /*001a*/ 	.short	(.L_114 - .L_113)


	//   ....[0]....
.L_113:
        /*001c*/ 	.word	0x00000010


	//----- nvinfo : EIATTR_SW_WAR
	.align		4
.L_114:
        /*0020*/ 	.byte	0x04, 0x36
        /*0022*/ 	.short	(.L_116 - .L_115)
.L_115:
        /*0024*/ 	.word	0x00000008
.L_116:


//--------------------- .nv.info._Z29coalescedPadSlowTransMultiplyPfS_i --------------------------
	.section	.nv.info._Z29coalescedPadSlowTransMultiplyPfS_i,"",@"SHT_CUDA_INFO"
	.sectionflags	@""
	.align	4


	//----- nvinfo : EIATTR_CUDA_API_VERSION
	.align		4
        /*0000*/ 	.byte	0x04, 0x37
        /*0002*/ 	.short	(.L_118 - .L_117)
.L_117:
        /*0004*/ 	.word	0x00000082


	//----- nvinfo : EIATTR_KPARAM_INFO
	.align		4
.L_118:
        /*0008*/ 	.byte	0x04, 0x17
        /*000a*/ 	.short	(.L_120 - .L_119)
.L_119:
        /*000c*/ 	.word	0x00000000
        /*0010*/ 	.short	0x0002
        /*0012*/ 	.short	0x0010
        /*0014*/ 	.byte	0x00, 0xf0, 0x11, 0x00


	//----- nvinfo : EIATTR_KPARAM_INFO
	.align		4
.L_120:
        /*0018*/ 	.byte	0x04, 0x17
        /*001a*/ 	.short	(.L_122 - .L_121)
.L_121:
        /*001c*/ 	.word	0x00000000
        /*0020*/ 	.short	0x0001
        /*0022*/ 	.short	0x0008
        /*0024*/ 	.byte	0x00, 0xf5, 0x21, 0x00


	//----- nvinfo : EIATTR_KPARAM_INFO
	.align		4
.L_122:
        /*0028*/ 	.byte	0x04, 0x17
        /*002a*/ 	.short	(.L_124 - .L_123)
.L_123:
        /*002c*/ 	.word	0x00000000
        /*0030*/ 	.short	0x0000
        /*0032*/ 	.short	0x0000
        /*0034*/ 	.byte	0x00, 0xf5, 0x21, 0x00


	//----- nvinfo : EIATTR_SPARSE_MMA_MASK
	.align		4
.L_124:
        /*0038*/ 	.byte	0x03, 0x50
        /*003a*/ 	.short	0x0000


	//----- nvinfo : EIATTR_MAXREG_COUNT
	.align		4
        /*003c*/ 	.byte	0x03, 0x1b
        /*003e*/ 	.short	0x00ff


	//----- nvinfo : EIATTR_NUM_BARRIERS
	.align		4
        /*0040*/ 	.byte	0x02, 0x4c
        /*0042*/ 	.byte	0x01
	.zero		1


	//----- nvinfo : EIATTR_MERCURY_ISA_VERSION
	.align		4
        /*0044*/ 	.byte	0x03, 0x5f
        /*0046*/ 	.short	0x0101


	//----- nvinfo : EIATTR_VRC_CTA_INIT_COUNT
	.align		4
        /*0048*/ 	.byte	0x02, 0x4a
	.zero		1
	.zero		1


	//----- nvinfo : EIATTR_EXIT_INSTR_OFFSETS
	.align		4
        /*004c*/ 	.byte	0x04, 0x1c
        /*004e*/ 	.short	(.L_126 - .L_125)


	//   ....[0]....
.L_125:
        /*0050*/ 	.word	0x00000840


	//----- nvinfo : EIATTR_CBANK_PARAM_SIZE
	.align		4
.L_126:
        /*0054*/ 	.byte	0x03, 0x19
        /*0056*/ 	.short	0x0014


	//----- nvinfo : EIATTR_PARAM_CBANK
	.align		4
        /*0058*/ 	.byte	0x04, 0x0a
        /*005a*/ 	.short	(.L_128 - .L_127)
	.align		4
.L_127:
        /*005c*/ 	.word	index@(.nv.constant0._Z29coalescedPadSlowTransMultiplyPfS_i)
        /*0060*/ 	.short	0x0380
        /*0062*/ 	.short	0x0014


	//----- nvinfo : EIATTR_SW_WAR
	.align		4
.L_128:
        /*0064*/ 	.byte	0x04, 0x36
        /*0066*/ 	.short	(.L_130 - .L_129)
.L_129:
        /*0068*/ 	.word	0x00000008
.L_130:


//--------------------- .nv.info._Z25coalescedPadTransMultiplyPfS_i --------------------------
	.section	.nv.info._Z25coalescedPadTransMultiplyPfS_i,"",@"SHT_CUDA_INFO"
	.sectionflags	@""
	.align	4


	//----- nvinfo : EIATTR_CUDA_API_VERSION
	.align		4
        /*0000*/ 	.byte	0x04, 0x37
        /*0002*/ 	.short	(.L_132 - .L_131)
.L_131:
        /*0004*/ 	.word	0x00000082


	//----- nvinfo : EIATTR_KPARAM_INFO
	.align		4
.L_132:
        /*0008*/ 	.byte	0x04, 0x17
        /*000a*/ 	.short	(.L_134 - .L_133)
.L_133:
        /*000c*/ 	.word	0x00000000
        /*0010*/ 	.short	0x0002
        /*0012*/ 	.short	0x0010
        /*0014*/ 	.byte	0x00, 0xf0, 0x11, 0x00


	//----- nvinfo : EIATTR_KPARAM_INFO
	.align		4
.L_134:
        /*0018*/ 	.byte	0x04, 0x17
        /*001a*/ 	.short	(.L_136 - .L_135)
.L_135:
        /*001c*/ 	.word	0x00000000
        /*0020*/ 	.short	0x0001
        /*0022*/ 	.short	0x0008
        /*0024*/ 	.byte	0x00, 0xf5, 0x21, 0x00


	//----- nvinfo : EIATTR_KPARAM_INFO
	.align		4
.L_136:
        /*0028*/ 	.byte	0x04, 0x17
        /*002a*/ 	.short	(.L_138 - .L_137)
.L_137:
        /*002c*/ 	.word	0x00000000
        /*0030*/ 	.short	0x0000
        /*0032*/ 	.short	0x0000
        /*0034*/ 	.byte	0x00, 0xf5, 0x21, 0x00


	//----- nvinfo : EIATTR_SPARSE_MMA_MASK
	.align		4
.L_138:
        /*0038*/ 	.byte	0x03, 0x50
        /*003a*/ 	.short	0x0000


	//----- nvinfo : EIATTR_MAXREG_COUNT
	.align		4
        /*003c*/ 	.byte	0x03, 0x1b
        /*003e*/ 	.short	0x00ff


	//----- nvinfo : EIATTR_NUM_BARRIERS
	.align		4
        /*0040*/ 	.byte	0x02, 0x4c
        /*0042*/ 	.byte	0x01
	.zero		1


	//----- nvinfo : EIATTR_MERCURY_ISA_VERSION
	.align		4
        /*0044*/ 	.byte	0x03, 0x5f
        /*0046*/ 	.short	0x0101


	//----- nvinfo : EIATTR_VRC_CTA_INIT_COUNT
	.align		4
        /*0048*/ 	.byte	0x02, 0x4a
	.zero		1
	.zero		1


	//----- nvinfo : EIATTR_EXIT_INSTR_OFFSETS
	.align		4
        /*004c*/ 	.byte	0x04, 0x1c
        /*004e*/ 	.short	(.L_140 - .L_139)


	//   ....[0]....
.L_139:
        /*0050*/ 	.word	0x000006c0


	//----- nvinfo : EIATTR_CBANK_PARAM_SIZE
	.align		4
.L_140:
        /*0054*/ 	.byte	0x03, 0x19
        /*0056*/ 	.short	0x0014


	//----- nvinfo : EIATTR_PARAM_CBANK
	.align		4
        /*0058*/ 	.byte	0x04, 0x0a
        /*005a*/ 	.short	(.L_142 - .L_141)
	.align		4
.L_141:
        /*005c*/ 	.word	index@(.nv.constant0._Z25coalescedPadTransMultiplyPfS_i)
        /*0060*/ 	.short	0x0380
        /*0062*/ 	.short	0x0014


	//----- nvinfo : EIATTR_SW_WAR
	.align		4
.L_142:
        /*0064*/ 	.byte	0x04, 0x36
        /*0066*/ 	.short	(.L_144 - .L_143)
.L_143:
        /*0068*/ 	.word	0x00000008
.L_144:


//--------------------- .nv.info._Z22coalescedTransMultiplyPfS_i --------------------------
	.section	.nv.info._Z22coalescedTransMultiplyPfS_i,"",@"SHT_CUDA_INFO"
	.sectionflags	@""
	.align	4


	//----- nvinfo : EIATTR_CUDA_API_VERSION
	.align		4
        /*0000*/ 	.byte	0x04, 0x37
        /*0002*/ 	.short	(.L_146 - .L_145)
.L_145:
        /*0004*/ 	.word	0x00000082


	//----- nvinfo : EIATTR_KPARAM_INFO
	.align		4
.L_146:
        /*0008*/ 	.byte	0x04, 0x17
        /*000a*/ 	.short	(.L_148 - .L_147)
.L_147:
        /*000c*/ 	.word	0x00000000
        /*0010*/ 	.short	0x0002
        /*0012*/ 	.short	0x0010
        /*0014*/ 	.byte	0x00, 0xf0, 0x11, 0x00


	//----- nvinfo : EIATTR_KPARAM_INFO
	.align		4
.L_148:
        /*0018*/ 	.byte	0x04, 0x17
        /*001a*/ 	.short	(.L_150 - .L_149)
.L_149:
        /*001c*/ 	.word	0x00000000
        /*0020*/ 	.short	0x0001
        /*0022*/ 	.short	0x0008
        /*0024*/ 	.byte	0x00, 0xf5, 0x21, 0x00


	//----- nvinfo : EIATTR_KPARAM_INFO
	.align		4
.L_150:
        /*0028*/ 	.byte	0x04, 0x17
        /*002a*/ 	.short	(.L_152 - .L_151)
.L_151:
        /*002c*/ 	.word	0x00000000
        /*0030*/ 	.short	0x0000
        /*0032*/ 	.short	0x0000
        /*0034*/ 	.byte	0x00, 0xf5, 0x21, 0x00


	//----- nvinfo : EIATTR_SPARSE_MMA_MASK
	.align		4
.L_152:
        /*0038*/ 	.byte	0x03, 0x50
        /*003a*/ 	.short	0x0000


	//----- nvinfo : EIATTR_MAXREG_COUNT
	.align		4
        /*003c*/ 	.byte	0x03, 0x1b
        /*003e*/ 	.short	0x00ff


	//----- nvinfo : EIATTR_NUM_BARRIERS
	.align		4
        /*0040*/ 	.byte	0x02, 0x4c
        /*0042*/ 	.byte	0x01
	.zero		1


	//----- nvinfo : EIATTR_MERCURY_ISA_VERSION
	.align		4
        /*0044*/ 	.byte	0x03, 0x5f
        /*0046*/ 	.short	0x0101


	//----- nvinfo : EIATTR_VRC_CTA_INIT_COUNT
	.align		4
        /*0048*/ 	.byte	0x02, 0x4a
	.zero		1
	.zero		1


	//----- nvinfo : EIATTR_EXIT_INSTR_OFFSETS
	.align		4
        /*004c*/ 	.byte	0x04, 0x1c
        /*004e*/ 	.short	(.L_154 - .L_153)


	//   ....[0]....
.L_153:
        /*0050*/ 	.word	0x000006c0


	//----- nvinfo : EIATTR_CBANK_PARAM_SIZE
	.align		4
.L_154:
        /*0054*/ 	.byte	0x03, 0x19
        /*0056*/ 	.short	0x0014


	//----- nvinfo : EIATTR_PARAM_CBANK
	.align		4
        /*0058*/ 	.byte	0x04, 0x0a
        /*005a*/ 	.short	(.L_156 - .L_155)
	.align		4
.L_155:
        /*005c*/ 	.word	index@(.nv.constant0._Z22coalescedTransMultiplyPfS_i)
        /*0060*/ 	.short	0x0380
        /*0062*/ 	.short	0x0014


	//----- nvinfo : EIATTR_SW_WAR
	.align		4
.L_156:
        /*0064*/ 	.byte	0x04, 0x36
        /*0066*/ 	.short	(.L_158 - .L_157)
.L_157:
        /*0068*/ 	.word	0x00000008
.L_158:


//--------------------- .nv.info._Z19simpleTransMultiplyPfS_i --------------------------
	.section	.nv.info._Z19simpleTransMultiplyPfS_i,"",@"SHT_CUDA_INFO"
	.sectionflags	@""
	.align	4


	//----- nvinfo : EIATTR_CUDA_API_VERSION
	.align		4
        /*0000*/ 	.byte	0x04, 0x37
        /*0002*/ 	.short	(.L_160 - .L_159)
.L_159:
        /*0004*/ 	.word	0x00000082


	//----- nvinfo : EIATTR_KPARAM_INFO
	.align		4
.L_160:
        /*0008*/ 	.byte	0x04, 0x17
        /*000a*/ 	.short	(.L_162 - .L_161)
.L_161:
        /*000c*/ 	.word	0x00000000
        /*0010*/ 	.short	0x0002
        /*0012*/ 	.short	0x0010
        /*0014*/ 	.byte	0x00, 0xf0, 0x11, 0x00


	//----- nvinfo : EIATTR_KPARAM_INFO
	.align		4
.L_162:
        /*0018*/ 	.byte	0x04, 0x17
        /*001a*/ 	.short	(.L_164 - .L_163)
.L_163:
        /*001c*/ 	.word	0x00000000
        /*0020*/ 	.short	0x0001
        /*0022*/ 	.short	0x0008
        /*0024*/ 	.byte	0x00, 0xf5, 0x21, 0x00


	//----- nvinfo : EIATTR_KPARAM_INFO
	.align		4
.L_164:
        /*0028*/ 	.byte	0x04, 0x17
        /*002a*/ 	.short	(.L_166 - .L_165)
.L_165:
        /*002c*/ 	.word	0x00000000
        /*0030*/ 	.short	0x0000
        /*0032*/ 	.short	0x0000
        /*0034*/ 	.byte	0x00, 0xf5, 0x21, 0x00


	//----- nvinfo : EIATTR_SPARSE_MMA_MASK
	.align		4
.L_166:
        /*0038*/ 	.byte	0x03, 0x50
        /*003a*/ 	.short	0x0000


	//----- nvinfo : EIATTR_MAXREG_COUNT
	.align		4
        /*003c*/ 	.byte	0x03, 0x1b
        /*003e*/ 	.short	0x00ff


	//----- nvinfo : EIATTR_MERCURY_ISA_VERSION
	.align		4
        /*0040*/ 	.byte	0x03, 0x5f
        /*0042*/ 	.short	0x0101


	//----- nvinfo : EIATTR_VRC_CTA_INIT_COUNT
	.align		4
        /*0044*/ 	.byte	0x02, 0x4a
	.zero		1
	.zero		1


	//----- nvinfo : EIATTR_EXIT_INSTR_OFFSETS
	.align		4
        /*0048*/ 	.byte	0x04, 0x1c
        /*004a*/ 	.short	(.L_168 - .L_167)


	//   ....[0]....
.L_167:
        /*004c*/ 	.word	0x00000740


	//----- nvinfo : EIATTR_CBANK_PARAM_SIZE
	.align		4
.L_168:
        /*0050*/ 	.byte	0x03, 0x19
        /*0052*/ 	.short	0x0014


	//----- nvinfo : EIATTR_PARAM_CBANK
	.align		4
        /*0054*/ 	.byte	0x04, 0x0a
        /*0056*/ 	.short	(.L_170 - .L_169)
	.align		4
.L_169:
        /*0058*/ 	.word	index@(.nv.constant0._Z19simpleTransMultiplyPfS_i)
        /*005c*/ 	.short	0x0380
        /*005e*/ 	.short	0x0014


	//----- nvinfo : EIATTR_SW_WAR
	.align		4
.L_170:
        /*0060*/ 	.byte	0x04, 0x36
        /*0062*/ 	.short	(.L_172 - .L_171)
.L_171:
        /*0064*/ 	.word	0x00000008
.L_172:


//--------------------- .nv.info._Z17coalescedMultiplyPfS_S_ --------------------------
	.section	.nv.info._Z17coalescedMultiplyPfS_S_,"",@"SHT_CUDA_INFO"
	.sectionflags	@""
	.align	4


	//----- nvinfo : EIATTR_CUDA_API_VERSION
	.align		4
        /*0000*/ 	.byte	0x04, 0x37
        /*0002*/ 	.short	(.L_174 - .L_173)
.L_173:
        /*0004*/ 	.word	0x00000082


	//----- nvinfo : EIATTR_KPARAM_INFO
	.align		4
.L_174:
        /*0008*/ 	.byte	0x04, 0x17
        /*000a*/ 	.short	(.L_176 - .L_175)
.L_175:
        /*000c*/ 	.word	0x00000000
        /*0010*/ 	.short	0x0002
        /*0012*/ 	.short	0x0010
        /*0014*/ 	.byte	0x00, 0xf5, 0x21, 0x00


	//----- nvinfo : EIATTR_KPARAM_INFO
	.align		4
.L_176:
        /*0018*/ 	.byte	0x04, 0x17
        /*001a*/ 	.short	(.L_178 - .L_177)
.L_177:
        /*001c*/ 	.word	0x00000000
        /*0020*/ 	.short	0x0001
        /*0022*/ 	.short	0x0008
        /*0024*/ 	.byte	0x00, 0xf5, 0x21, 0x00


	//----- nvinfo : EIATTR_KPARAM_INFO
	.align		4
.L_178:
        /*0028*/ 	.byte	0x04, 0x17
        /*002a*/ 	.short	(.L_180 - .L_179)
.L_179:
        /*002c*/ 	.word	0x00000000
        /*0030*/ 	.short	0x0000
        /*0032*/ 	.short	0x0000
        /*0034*/ 	.byte	0x00, 0xf5, 0x21, 0x00


	//----- nvinfo : EIATTR_SPARSE_MMA_MASK
	.align		4
.L_180:
        /*0038*/ 	.byte	0x03, 0x50
        /*003a*/ 	.short	0x0000


	//----- nvinfo : EIATTR_MAXREG_COUNT
	.align		4
        /*003c*/ 	.byte	0x03, 0x1b
        /*003e*/ 	.short	0x00ff


	//----- nvinfo : EIATTR_MERCURY_ISA_VERSION
	.align		4
        /*0040*/ 	.byte	0x03, 0x5f
        /*0042*/ 	.short	0x0101


	//----- nvinfo : EIATTR_COOP_GROUP_MASK_REGIDS
	.align		4
        /*0044*/ 	.byte	0x04, 0x29
        /*0046*/ 	.short	(.L_182 - .L_181)


	//   ....[0]....
.L_181:
        /*0048*/ 	.word	0xffffffff


	//----- nvinfo : EIATTR_COOP_GROUP_INSTR_OFFSETS
	.align		4
.L_182:
        /*004c*/ 	.byte	0x04, 0x28
        /*004e*/ 	.short	(.L_184 - .L_183)


	//   ....[0]....
.L_183:
        /*0050*/ 	.word	0x00000170


	//----- nvinfo : EIATTR_VRC_CTA_INIT_COUNT
	.align		4
.L_184:
        /*0054*/ 	.byte	0x02, 0x4a
	.zero		1
	.zero		1


	//----- nvinfo : EIATTR_EXIT_INSTR_OFFSETS
	.align		4
        /*0058*/ 	.byte	0x04, 0x1c
        /*005a*/ 	.short	(.L_186 - .L_185)


	//   ....[0]....
.L_185:
        /*005c*/ 	.word	0x00000640


	//----- nvinfo : EIATTR_CBANK_PARAM_SIZE
	.align		4
.L_186:
        /*0060*/ 	.byte	0x03, 0x19
        /*0062*/ 	.short	0x0018


	//----- nvinfo : EIATTR_PARAM_CBANK
	.align		4
        /*0064*/ 	.byte	0x04, 0x0a
        /*0066*/ 	.short	(.L_188 - .L_187)
	.align		4
.L_187:
        /*0068*/ 	.word	index@(.nv.constant0._Z17coalescedMultiplyPfS_S_)
        /*006c*/ 	.short	0x0380
        /*006e*/ 	.short	0x0018


	//----- nvinfo : EIATTR_SW_WAR
	.align		4
.L_188:
        /*0070*/ 	.byte	0x04, 0x36
        /*0072*/ 	.short	(.L_190 - .L_189)
.L_189:
        /*0074*/ 	.word	0x00000008
.L_190:


//--------------------- .nv.info._Z14simpleMultiplyPfS_S_ --------------------------
	.section	.nv.info._Z14simpleMultiplyPfS_S_,"",@"SHT_CUDA_INFO"
	.sectionflags	@""
	.align	4


	//----- nvinfo : EIATTR_CUDA_API_VERSION
	.align		4
        /*0000*/ 	.byte	0x04, 0x37
        /*0002*/ 	.short	(.L_192 - .L_191)
.L_191:
        /*0004*/ 	.word	0x00000082


	//----- nvinfo : EIATTR_KPARAM_INFO
	.align		4
.L_192:
        /*0008*/ 	.byte	0x04, 0x17
        /*000a*/ 	.short	(.L_194 - .L_193)
.L_193:
        /*000c*/ 	.word	0x00000000
        /*0010*/ 	.short	0x0002
        /*0012*/ 	.short	0x0010
        /*0014*/ 	.byte	0x00, 0xf5, 0x21, 0x00


	//----- nvinfo : EIATTR_KPARAM_INFO
	.align		4
.L_194:
        /*0018*/ 	.byte	0x04, 0x17
        /*001a*/ 	.short	(.L_196 - .L_195)
.L_195:
        /*001c*/ 	.word	0x00000000
        /*0020*/ 	.short	0x0001
        /*0022*/ 	.short	0x0008
        /*0024*/ 	.byte	0x00, 0xf5, 0x21, 0x00


	//----- nvinfo : EIATTR_KPARAM_INFO
	.align		4
.L_196:
        /*0028*/ 	.byte	0x04, 0x17
        /*002a*/ 	.short	(.L_198 - .L_197)
.L_197:
        /*002c*/ 	.word	0x00000000
        /*0030*/ 	.short	0x0000
        /*0032*/ 	.short	0x0000
        /*0034*/ 	.byte	0x00, 0xf5, 0x21, 0x00


	//----- nvinfo : EIATTR_SPARSE_MMA_MASK
	.align		4
.L_198:
        /*0038*/ 	.byte	0x03, 0x50
        /*003a*/ 	.short	0x0000


	//----- nvinfo : EIATTR_MAXREG_COUNT
	.align		4
        /*003c*/ 	.byte	0x03, 0x1b
        /*003e*/ 	.short	0x00ff


	//----- nvinfo : EIATTR_MERCURY_ISA_VERSION
	.align		4
        /*0040*/ 	.byte	0x03, 0x5f
        /*0042*/ 	.short	0x0101


	//----- nvinfo : EIATTR_VRC_CTA_INIT_COUNT
	.align		4
        /*0044*/ 	.byte	0x02, 0x4a
	.zero		1
	.zero		1


	//----- nvinfo : EIATTR_EXIT_INSTR_OFFSETS
	.align		4
        /*0048*/ 	.byte	0x04, 0x1c
        /*004a*/ 	.short	(.L_200 - .L_199)


	//   ....[0]....
.L_199:
        /*004c*/ 	.word	0x00000730


	//----- nvinfo : EIATTR_CBANK_PARAM_SIZE
	.align		4
.L_200:
        /*0050*/ 	.byte	0x03, 0x19
        /*0052*/ 	.short	0x0018


	//----- nvinfo : EIATTR_PARAM_CBANK
	.align		4
        /*0054*/ 	.byte	0x04, 0x0a
        /*0056*/ 	.short	(.L_202 - .L_201)
	.align		4
.L_201:
        /*0058*/ 	.word	index@(.nv.constant0._Z14simpleMultiplyPfS_S_)
        /*005c*/ 	.short	0x0380
        /*005e*/ 	.short	0x0018


	//----- nvinfo : EIATTR_SW_WAR
	.align		4
.L_202:
        /*0060*/ 	.byte	0x04, 0x36
        /*0062*/ 	.short	(.L_204 - .L_203)
.L_203:
        /*0064*/ 	.word	0x00000008
.L_204:


//--------------------- .nv.info._Z16sharedABMultiplyPfS_S_ --------------------------
	.section	.nv.info._Z16sharedABMultiplyPfS_S_,"",@"SHT_CUDA_INFO"
	.sectionflags	@""
	.align	4


	//----- nvinfo : EIATTR_CUDA_API_VERSION
	.align		4
        /*0000*/ 	.byte	0x04, 0x37
        /*0002*/ 	.short	(.L_206 - .L_205)
.L_205:
        /*0004*/ 	.word	0x00000082


	//----- nvinfo : EIATTR_KPARAM_INFO
	.align		4
.L_206:
        /*0008*/ 	.byte	0x04, 0x17
        /*000a*/ 	.short	(.L_208 - .L_207)
.L_207:
        /*000c*/ 	.word	0x00000000
        /*0010*/ 	.short	0x0002
        /*0012*/ 	.short	0x0010
        /*0014*/ 	.byte	0x00, 0xf5, 0x21, 0x00


	//----- nvinfo : EIATTR_KPARAM_INFO
	.align		4
.L_208:
        /*0018*/ 	.byte	0x04, 0x17
        /*001a*/ 	.short	(.L_210 - .L_209)
.L_209:
        /*001c*/ 	.word	0x00000000
        /*0020*/ 	.short	0x0001
        /*0022*/ 	.short	0x0008
        /*0024*/ 	.byte	0x00, 0xf5, 0x21, 0x00


	//----- nvinfo : EIATTR_KPARAM_INFO
	.align		4
.L_210:
        /*0028*/ 	.byte	0x04, 0x17
        /*002a*/ 	.short	(.L_212 - .L_211)
.L_211:
        /*002c*/ 	.word	0x00000000
        /*0030*/ 	.short	0x0000
        /*0032*/ 	.short	0x0000
        /*0034*/ 	.byte	0x00, 0xf5, 0x21, 0x00


	//----- nvinfo : EIATTR_SPARSE_MMA_MASK
	.align		4
.L_212:
        /*0038*/ 	.byte	0x03, 0x50
        /*003a*/ 	.short	0x0000


	//----- nvinfo : EIATTR_MAXREG_COUNT
	.align		4
        /*003c*/ 	.byte	0x03, 0x1b
        /*003e*/ 	.short	0x00ff


	//----- nvinfo : EIATTR_NUM_BARRIERS
	.align		4
        /*0040*/ 	.byte	0x02, 0x4c
        /*0042*/ 	.byte	0x01
	.zero		1


	//----- nvinfo : EIATTR_MERCURY_ISA_VERSION
	.align		4
        /*0044*/ 	.byte	0x03, 0x5f
        /*0046*/ 	.short	0x0101


	//----- nvinfo : EIATTR_VRC_CTA_INIT_COUNT
	.align		4
        /*0048*/ 	.byte	0x02, 0x4a
	.zero		1
	.zero		1


	//----- nvinfo : EIATTR_EXIT_INSTR_OFFSETS
	.align		4
        /*004c*/ 	.byte	0x04, 0x1c
        /*004e*/ 	.short	(.L_214 - .L_213)


	//   ....[0]....
.L_213:
        /*0050*/ 	.word	0x000006b0


	//----- nvinfo : EIATTR_CBANK_PARAM_SIZE
	.align		4
.L_214:
        /*0054*/ 	.byte	0x03, 0x19
        /*0056*/ 	.short	0x0018


	//----- nvinfo : EIATTR_PARAM_CBANK
	.align		4
        /*0058*/ 	.byte	0x04, 0x0a
        /*005a*/ 	.short	(.L_216 - .L_215)
	.align		4
.L_215:
        /*005c*/ 	.word	index@(.nv.constant0._Z16sharedABMultiplyPfS_S_)
        /*0060*/ 	.short	0x0380
        /*0062*/ 	.short	0x0018


	//----- nvinfo : EIATTR_SW_WAR
	.align		4
.L_216:
        /*0064*/ 	.byte	0x04, 0x36
        /*0066*/ 	.short	(.L_218 - .L_217)
.L_217:
        /*0068*/ 	.word	0x00000008
.L_218:


//--------------------- .nv.callgraph             --------------------------
	.section	.nv.callgraph,"",@"SHT_CUDA_CALLGRAPH"
	.align	4
	.sectionentsize	8
	.align		4
        /*0000*/ 	.word	0x00000000
	.align		4
        /*0004*/ 	.word	0xffffffff
	.align		4
        /*0008*/ 	.word	0x00000000
	.align		4
        /*000c*/ 	.word	0xfffffffe
	.align		4
        /*0010*/ 	.word	0x00000000
	.align		4
        /*0014*/ 	.word	0xfffffffd
	.align		4
        /*0018*/ 	.word	0x00000000
	.align		4
        /*001c*/ 	.word	0xfffffffc


//--------------------- .nv.constant4             --------------------------
	.section	.nv.constant4,"a",@progbits
	.align	8
	.align		8
.nv.constant4:
        /*0000*/ 	.dword	_ZN34_INTERNAL_49971fb2_4_k_cu_110f6bf84cuda3std3__45__cpo5beginE
	.align		8
        /*0008*/ 	.dword	_ZN34_INTERNAL_49971fb2_4_k_cu_110f6bf84cuda3std3__45__cpo3endE
	.align		8
        /*0010*/ 	.dword	_ZN34_INTERNAL_49971fb2_4_k_cu_110f6bf84cuda3std3__45__cpo6cbeginE
	.align		8
        /*0018*/ 	.dword	_ZN34_INTERNAL_49971fb2_4_k_cu_110f6bf84cuda3std3__45__cpo4cendE
	.align		8
        /*0020*/ 	.dword	_ZN34_INTERNAL_49971fb2_4_k_cu_110f6bf84cuda3std3__45__cpo6rbeginE
	.align		8
        /*0028*/ 	.dword	_ZN34_INTERNAL_49971fb2_4_k_cu_110f6bf84cuda3std3__45__cpo4rendE
	.align		8
        /*0030*/ 	.dword	_ZN34_INTERNAL_49971fb2_4_k_cu_110f6bf84cuda3std3__45__cpo7crbeginE
	.align		8
        /*0038*/ 	.dword	_ZN34_INTERNAL_49971fb2_4_k_cu_110f6bf84cuda3std3__45__cpo5crendE
	.align		8
        /*0040*/ 	.dword	_ZN34_INTERNAL_49971fb2_4_k_cu_110f6bf84cuda3std3__436_GLOBAL__N__49971fb2_4_k_cu_110f6bf86ignoreE
	.align		8
        /*0048*/ 	.dword	_ZN34_INTERNAL_49971fb2_4_k_cu_110f6bf84cuda3std3__419piecewise_constructE
	.align		8
        /*0050*/ 	.dword	_ZN34_INTERNAL_49971fb2_4_k_cu_110f6bf84cuda3std3__48in_placeE
	.align		8
        /*0058*/ 	.dword	_ZN34_INTERNAL_49971fb2_4_k_cu_110f6bf84cuda3std3__420unreachable_sentinelE
	.align		8
        /*0060*/ 	.dword	_ZN34_INTERNAL_49971fb2_4_k_cu_110f6bf84cuda3std3__47nulloptE
	.align		8
        /*0068*/ 	.dword	_ZN34_INTERNAL_49971fb2_4_k_cu_110f6bf84cuda3std3__48unexpectE
	.align		8
        /*0070*/ 	.dword	_ZN34_INTERNAL_49971fb2_4_k_cu_110f6bf84cuda3std6ranges3__45__cpo4swapE
	.align		8
        /*0078*/ 	.dword	_ZN34_INTERNAL_49971fb2_4_k_cu_110f6bf84cuda3std6ranges3__45__cpo9iter_moveE
	.align		8
        /*0080*/ 	.dword	_ZN34_INTERNAL_49971fb2_4_k_cu_110f6bf84cuda3std6ranges3__45__cpo5beginE
	.align		8
        /*0088*/ 	.dword	_ZN34_INTERNAL_49971fb2_4_k_cu_110f6bf84cuda3std6ranges3__45__cpo3endE
	.align		8
        /*0090*/ 	.dword	_ZN34_INTERNAL_49971fb2_4_k_cu_110f6bf84cuda3std6ranges3__45__cpo6cbeginE
	.align		8
        /*0098*/ 	.dword	_ZN34_INTERNAL_49971fb2_4_k_cu_110f6bf84cuda3std6ranges3__45__cpo4cendE
	.align		8
        /*00a0*/ 	.dword	_ZN34_INTERNAL_49971fb2_4_k_cu_110f6bf84cuda3std6ranges3__45__cpo7advanceE
	.align		8
        /*00a8*/ 	.dword	_ZN34_INTERNAL_49971fb2_4_k_cu_110f6bf84cuda3std6ranges3__45__cpo9iter_swapE
	.align		8
        /*00b0*/ 	.dword	_ZN34_INTERNAL_49971fb2_4_k_cu_110f6bf84cuda3std6ranges3__45__cpo4nextE
	.align		8
        /*00b8*/ 	.dword	_ZN34_INTERNAL_49971fb2_4_k_cu_110f6bf84cuda3std6ranges3__45__cpo4prevE
	.align		8
        /*00c0*/ 	.dword	_ZN34_INTERNAL_49971fb2_4_k_cu_110f6bf84cuda3std6ranges3__45__cpo4dataE
	.align		8
        /*00c8*/ 	.dword	_ZN34_INTERNAL_49971fb2_4_k_cu_110f6bf84cuda3std6ranges3__45__cpo5cdataE
	.align		8
        /*00d0*/ 	.dword	_ZN34_INTERNAL_49971fb2_4_k_cu_110f6bf84cuda3std6ranges3__45__cpo4sizeE
	.align		8
        /*00d8*/ 	.dword	_ZN34_INTERNAL_49971fb2_4_k_cu_110f6bf84cuda3std6ranges3__45__cpo5ssizeE
	.align		8
        /*00e0*/ 	.dword	_ZN34_INTERNAL_49971fb2_4_k_cu_110f6bf84cuda3std6ranges3__45__cpo8distanceE
	.align		8
        /*00e8*/ 	.dword	_ZN34_INTERNAL_49971fb2_4_k_cu_110f6bf86thrust24THRUST_300001_SM_1000_NS8cuda_cub3parE
	.align		8
        /*00f0*/ 	.dword	_ZN34_INTERNAL_49971fb2_4_k_cu_110f6bf86thrust24THRUST_300001_SM_1000_NS8cuda_cub10par_nosyncE
	.align		8
        /*00f8*/ 	.dword	_ZN34_INTERNAL_49971fb2_4_k_cu_110f6bf86thrust24THRUST_300001_SM_1000_NS6system6detail10sequential3seqE
	.align		8
        /*0100*/ 	.dword	_ZN34_INTERNAL_49971fb2_4_k_cu_110f6bf86thrust24THRUST_300001_SM_1000_NS12placeholders2_1E
	.align		8
        /*0108*/ 	.dword	_ZN34_INTERNAL_49971fb2_4_k_cu_110f6bf86thrust24THRUST_300001_SM_1000_NS12placeholders2_2E
	.align		8
        /*0110*/ 	.dword	_ZN34_INTERNAL_49971fb2_4_k_cu_110f6bf86thrust24THRUST_300001_SM_1000_NS12placeholders2_3E
	.align		8
        /*0118*/ 	.dword	_ZN34_INTERNAL_49971fb2_4_k_cu_110f6bf86thrust24THRUST_300001_SM_1000_NS12placeholders2_4E
	.align		8
        /*0120*/ 	.dword	_ZN34_INTERNAL_49971fb2_4_k_cu_110f6bf86thrust24THRUST_300001_SM_1000_NS12placeholders2_5E
	.align		8
        /*0128*/ 	.dword	_ZN34_INTERNAL_49971fb2_4_k_cu_110f6bf86thrust24THRUST_300001_SM_1000_NS12placeholders2_6E
	.align		8
        /*0130*/ 	.dword	_ZN34_INTERNAL_49971fb2_4_k_cu_110f6bf86thrust24THRUST_300001_SM_1000_NS12placeholders2_7E
	.align		8
        /*0138*/ 	.dword	_ZN34_INTERNAL_49971fb2_4_k_cu_110f6bf86thrust24THRUST_300001_SM_1000_NS12placeholders2_8E
	.align		8
        /*0140*/ 	.dword	_ZN34_INTERNAL_49971fb2_4_k_cu_110f6bf86thrust24THRUST_300001_SM_1000_NS12placeholders2_9E
	.align		8
        /*0148*/ 	.dword	_ZN34_INTERNAL_49971fb2_4_k_cu_110f6bf86thrust24THRUST_300001_SM_1000_NS12placeholders3_10E
	.align		8
        /*0150*/ 	.dword	_ZN34_INTERNAL_49971fb2_4_k_cu_110f6bf86thrust24THRUST_300001_SM_1000_NS3seqE


//--------------------- .text._ZN3cub18CUB_300001_SM_10006detail8for_each13static_kernelINS2_12policy_hub_t12policy_500_tEmN6thrust24THRUST_300001_SM_1000_NS8cuda_cub20__uninitialized_fill7functorINS7_10device_ptrIfEEfEEEEvT0_T1_ --------------------------
	.section	.text._ZN3cub18CUB_300001_SM_10006detail8for_each13static_kernelINS2_12policy_hub_t12policy_500_tEmN6thrust24THRUST_300001_SM_1000_NS8cuda_cub20__uninitialized_fill7functorINS7_10device_ptrIfEEfEEEEvT0_T1_,"ax",@progbits
	.align	128
        .global         _ZN3cub18CUB_300001_SM_10006detail8for_each13static_kernelINS2_12policy_hub_t12policy_500_tEmN6thrust24THRUST_300001_SM_1000_NS8cuda_cub20__uninitialized_fill7functorINS7_10device_ptrIfEEfEEEEvT0_T1_
        .type           _ZN3cub18CUB_300001_SM_10006detail8for_each13static_kernelINS2_12policy_hub_t12policy_500_tEmN6thrust24THRUST_300001_SM_1000_NS8cuda_cub20__uninitialized_fill7functorINS7_10device_ptrIfEEfEEEEvT0_T1_,@function
        .size           _ZN3cub18CUB_300001_SM_10006detail8for_each13static_kernelINS2_12policy_hub_t12policy_500_tEmN6thrust24THRUST_300001_SM_1000_NS8cuda_cub20__uninitialized_fill7functorINS7_10device_ptrIfEEfEEEEvT0_T1_,(.L_x_10 - _ZN3cub18CUB_300001_SM_10006detail8for_each13static_kernelINS2_12policy_hub_t12policy_500_tEmN6thrust24THRUST_300001_SM_1000_NS8cuda_cub20__uninitialized_fill7functorINS7_10device_ptrIfEEfEEEEvT0_T1_)
        .other          _ZN3cub18CUB_300001_SM_10006detail8for_each13static_kernelINS2_12policy_hub_t12policy_500_tEmN6thrust24THRUST_300001_SM_1000_NS8cuda_cub20__uninitialized_fill7functorINS7_10device_ptrIfEEfEEEEvT0_T1_,@"STO_CUDA_ENTRY STV_DEFAULT"
_ZN3cub18CUB_300001_SM_10006detail8for_each13static_kernelINS2_12policy_hub_t12policy_500_tEmN6thrust24THRUST_300001_SM_1000_NS8cuda_cub20__uninitialized_fill7functorINS7_10device_ptrIfEEfEEEEvT0_T1_:
.text._ZN3cub18CUB_300001_SM_10006detail8for_each13static_kernelINS2_12policy_hub_t12policy_500_tEmN6thrust24THRUST_300001_SM_1000_NS8cuda_cub20__uninitialized_fill7functorINS7_10device_ptrIfEEfEEEEvT0_T1_:
[----:B------:R-:W-:Y:S08]  /*0000*/  LDC R1, c[0x0][0x37c] ;  /* 0x0000df00ff017b82 */ /* 0x000ff00000000800 */
[----:B------:R-:W0:Y:S01]  /*0010*/  S2UR UR4, SR_CTAID.X ;  /* 0x00000000000479c3 */ /* 0x000e220000002500 */
[----:B------:R-:W1:Y:S01]  /*0020*/  LDCU.64 UR6, c[0x0][0x380] ;  /* 0x00007000ff0677ac */ /* 0x000e620008000a00 */
[----:B------:R-:W2:Y:S01]  /*0030*/  LDCU.64 UR8, c[0x0][0x358] ;  /* 0x00006b00ff0877ac */ /* 0x000ea20008000a00 */
[----:B0-----:R-:W-:-:S04]  /*0040*/  UIMAD.WIDE.U32 UR4, UR4, 0x200, URZ ;  /* 0x00000200040478a5 */ /* 0x001fc8000f8e00ff */
[----:B-1----:R-:W-:-:S04]  /*0050*/  UIADD3 UR6, UP0, UPT, -UR4, UR6, URZ ;  /* 0x0000000604067290 */ /* 0x002fc8000ff1e1ff */
[----:B------:R-:W-:Y:S02]  /*0060*/  UIADD3.X UR7, UPT, UPT, ~UR5, UR7, URZ, UP0, !UPT ;  /* 0x0000000705077290 */ /* 0x000fe400087fe5ff */
[----:B------:R-:W-:-:S04]  /*0070*/  UISETP.GE.U32.AND UP0, UPT, UR6, 0x200, UPT ;  /* 0x000002000600788c */ /* 0x000fc8000bf06070 */
[----:B------:R-:W-:-:S09]  /*0080*/  UISETP.GE.U32.AND.EX UP0, UPT, UR7, URZ, UPT, UP0 ;  /* 0x000000ff0700728c */ /* 0x000fd2000bf06100 */
[----:B--2---:R-:W-:Y:S05]  /*0090*/  BRA.U !UP0, `(.L_x_0) ;  /* 0x0000000108287547 */ /* 0x004fea000b800000 */
[----:B------:R-:W0:Y:S01]  /*00a0*/  S2R R0, SR_TID.X ;  /* 0x0000000000007919 */ /* 0x000e220000002100 */
[----:B------:R-:W1:Y:S01]  /*00b0*/  LDCU.64 UR6, c[0x0][0x388] ;  /* 0x00007100ff0677ac */ /* 0x000e620008000a00 */
[----:B------:R-:W2:Y:S01]  /*00c0*/  LDC R5, c[0x0][0x390] ;  /* 0x0000e400ff057b82 */ /* 0x000ea20000000800 */
[----:B0-----:R-:W-:-:S05]  /*00d0*/  IADD3 R0, P0, PT, R0, UR4, RZ ;  /* 0x0000000400007c10 */ /* 0x001fca000ff1e0ff */
[----:B------:R-:W-:Y:S01]  /*00e0*/  IMAD.X R3, RZ, RZ, UR5, P0 ;  /* 0x00000005ff037e24 */ /* 0x000fe200080e06ff */
[----:B-1----:R-:W-:-:S04]  /*00f0*/  LEA R2, P0, R0, UR6, 0x2 ;  /* 0x0000000600027c11 */ /* 0x002fc8000f8010ff */
[----:B------:R-:W-:-:S05]  /*0100*/  LEA.HI.X R3, R0, UR7, R3, 0x2, P0 ;  /* 0x0000000700037c11 */ /* 0x000fca00080f1403 */
[----:B--2---:R-:W-:Y:S04]  /*0110*/  STG.E desc[UR8][R2.64], R5 ;  /* 0x0000000502007986 */ /* 0x004fe8000c101908 */
[----:B------:R-:W-:Y:S01]  /*0120*/  STG.E desc[UR8][R2.64+0x400], R5 ;  /* 0x0004000502007986 */ /* 0x000fe2000c101908 */
[----:B------:R-:W-:Y:S05]  /*0130*/  EXIT ;  /* 0x000000000000794d */ /* 0x000fea0003800000 */
.L_x_0:
[----:B------:R-:W0:Y:S01]  /*0140*/  S2R R0, SR_TID.X ;  /* 0x0000000000007919 */ /* 0x000e220000002100 */
[----:B------:R-:W-:Y:S01]  /*0150*/  IMAD.U32 R2, RZ, RZ, UR7 ;  /* 0x00000007ff027e24 */ /* 0x000fe2000f8e00ff */
[----:B------:R-:W1:Y:S01]  /*0160*/  LDCU.64 UR10, c[0x0][0x388] ;  /* 0x00007100ff0a77ac */ /* 0x000e620008000a00 */
[----:B------:R-:W-:Y:S01]  /*0170*/  IMAD.U32 R4, RZ, RZ, UR7 ;  /* 0x00000007ff047e24 */ /* 0x000fe2000f8e00ff */
[----:B0-----:R-:W-:-:S04]  /*0180*/  ISETP.LT.U32.AND P0, PT, R0, UR6, PT ;  /* 0x0000000600007c0c */ /* 0x001fc8000bf01070 */
[----:B------:R-:W-:Y:S01]  /*0190*/  ISETP.GT.U32.AND.EX P0, PT, R2, RZ, PT, P0 ;  /* 0x000000ff0200720c */ /* 0x000fe20003f04100 */
[C---:B------:R-:W-:Y:S01]  /*01a0*/  VIADD R2, R0.reuse, 0x100 ;  /* 0x0000010000027836 */ /* 0x040fe20000000000 */
[----:B------:R-:W-:-:S04]  /*01b0*/  IADD3 R0, P2, PT, R0, UR4, RZ ;  /* 0x0000000400007c10 */ /* 0x000fc8000ff5e0ff */
[----:B------:R-:W-:Y:S01]  /*01c0*/  ISETP.LT.U32.AND P1, PT, R2, UR6, PT ;  /* 0x0000000602007c0c */ /* 0x000fe2000bf21070 */
[----:B------:R-:W-:Y:S01]  /*01d0*/  IMAD.X R3, RZ, RZ, UR5, P2 ;  /* 0x00000005ff037e24 */ /* 0x000fe200090e06ff */
[----:B-1----:R-:W-:Y:S02]  /*01e0*/  LEA R2, P2, R0, UR10, 0x2 ;  /* 0x0000000a00027c11 */ /* 0x002fe4000f8410ff */
[----:B------:R-:W-:Y:S02]  /*01f0*/  ISETP.GT.U32.AND.EX P1, PT, R4, RZ, PT, P1 ;  /* 0x000000ff0400720c */ /* 0x000fe40003f24110 */
[----:B------:R-:W-:Y:S01]  /*0200*/  LEA.HI.X R3, R0, UR11, R3, 0x2, P2 ;  /* 0x0000000b00037c11 */ /* 0x000fe200090f1403 */
[----:B------:R-:W0:Y:S04]  /*0210*/  @P0 LDC R5, c[0x0][0x390] ;  /* 0x0000e400ff050b82 */ /* 0x000e280000000800 */
[----:B0-----:R0:W-:Y:S06]  /*0220*/  @P0 STG.E desc[UR8][R2.64], R5 ;  /* 0x0000000502000986 */ /* 0x0011ec000c101908 */
[----:B------:R-:W-:Y:S05]  /*0230*/  @!P1 EXIT ;  /* 0x000000000000994d */ /* 0x000fea0003800000 */
[----:B0-----:R-:W0:Y:S02]  /*0240*/  LDC R5, c[0x0][0x390] ;  /* 0x0000e400ff057b82 */ /* 0x001e240000000800 */
[----:B0-----:R-:W-:Y:S01]  /*0250*/  STG.E desc[UR8][R2.64+0x400], R5 ;  /* 0x0004000502007986 */ /* 0x001fe2000c101908 */
[----:B------:R-:W-:Y:S05]  /*0260*/  EXIT ;  /* 0x000000000000794d */ /* 0x000fea0003800000 */
.L_x_1:
[----:B------:R-:W-:-:S00]  /*0270*/  BRA `(.L_x_1) ;  /* 0xfffffffc00fc7947 */ /* 0x000fc0000383ffff */
[----:B------:R-:W-:-:S00]  /*0280*/  NOP ;  /* 0x0000000000007918 */ /* 0x000fc00000000000 */
[----:B------:R-:W-:-:S00]  /*0290*/  NOP ;  /* 0x0000000000007918 */ /* 0x000fc00000000000 */
[----:B------:R-:W-:-:S00]  /*02a0*/  NOP ;  /* 0x0000000000007918 */ /* 0x000fc00000000000 */
[----:B------:R-:W-:-:S00]  /*02b0*/  NOP ;  /* 0x0000000000007918 */ /* 0x000fc00000000000 */
[----:B------:R-:W-:-:S00]  /*02c0*/  NOP ;  /* 0x0000000000007918 */ /* 0x000fc00000000000 */
[----:B------:R-:W-:-:S00]  /*02d0*/  NOP ;  /* 0x0000000000007918 */ /* 0x000fc00000000000 */
[----:B------:R-:W-:-:S00]  /*02e0*/  NOP ;  /* 0x0000000000007918 */ /* 0x000fc00000000000 */
[----:B------:R-:W-:-:S00]  /*02f0*/  NOP ;  /* 0x0000000000007918 */ /* 0x000fc00000000000 */
.L_x_10:


//--------------------- .text._ZN3cub18CUB_300001_SM_10006detail11EmptyKernelIvEEvv --------------------------
	.section	.text._ZN3cub18CUB_300001_SM_10006detail11EmptyKernelIvEEvv,"ax",@progbits
	.align	128
        .global         _ZN3cub18CUB_300001_SM_10006detail11EmptyKernelIvEEvv
        .type           _ZN3cub18CUB_300001_SM_10006detail11EmptyKernelIvEEvv,@function
        .size           _ZN3cub18CUB_300001_SM_10006detail11EmptyKernelIvEEvv,(.L_x_11 - _ZN3cub18CUB_300001_SM_10006detail11EmptyKernelIvEEvv)
        .other          _ZN3cub18CUB_300001_SM_10006detail11EmptyKernelIvEEvv,@"STO_CUDA_ENTRY STV_DEFAULT"
_ZN3cub18CUB_300001_SM_10006detail11EmptyKernelIvEEvv:
.text._ZN3cub18CUB_300001_SM_10006detail11EmptyKernelIvEEvv:
[----:B------:R-:W-:Y:S01]  /*0000*/  LDC R1, c[0x0][0x37c] ;  /* 0x0000df00ff017b82 */ /* 0x000fe20000000800 */
[----:B------:R-:W-:Y:S05]  /*0010*/  EXIT ;  /* 0x000000000000794d */ /* 0x000fea0003800000 */
.L_x_2:
        /* <DEDUP_REMOVED lines=14> */
.L_x_11:


//--------------------- .text._Z29coalescedPadSlowTransMultiplyPfS_i --------------------------
	.section	.text._Z29coalescedPadSlowTransMultiplyPfS_i,"ax",@progbits
	.align	128
        .global         _Z29coalescedPadSlowTransMultiplyPfS_i
        .type           _Z29coalescedPadSlowTransMultiplyPfS_i,@function
        .size           _Z29coalescedPadSlowTransMultiplyPfS_i,(.L_x_12 - _Z29coalescedPadSlowTransMultiplyPfS_i)
        .other          _Z29coalescedPadSlowTransMultiplyPfS_i,@"STO_CUDA_ENTRY STV_DEFAULT"
_Z29coalescedPadSlowTransMultiplyPfS_i:
.text._Z29coalescedPadSlowTransMultiplyPfS_i:
[----:B------:R-:W-:Y:S01]  /*0000*/  LDC R1, c[0x0][0x37c] ;  /* 0x0000df00ff017b82 */ /* 0x000fe20000000800 */
[----:B------:R-:W0:Y:S07]  /*0010*/  S2R R7, SR_TID.Y ;  /* 0x0000000000077919 */ /* 0x000e2e0000002200 */
[----:B------:R-:W0:Y:S01]  /*0020*/  S2UR UR6, SR_CTAID.Y ;  /* 0x00000000000679c3 */ /* 0x000e220000002600 */
[----:B------:R-:W1:Y:S01]  /*0030*/  LDCU.64 UR4, c[0x0][0x358] ;  /* 0x00006b00ff0477ac */ /* 0x000e620008000a00 */
[----:B------:R-:W2:Y:S06]  /*0040*/  S2R R3, SR_TID.X ;  /* 0x0000000000037919 */ /* 0x000eac0000002100 */
[----:B------:R-:W0:Y:S08]  /*0050*/  LDC R6, c[0x0][0x364] ;  /* 0x0000d900ff067b82 */ /* 0x000e300000000800 */
[----:B------:R-:W3:Y:S08]  /*0060*/  S2UR UR7, SR_CTAID.X ;  /* 0x00000000000779c3 */ /* 0x000ef00000002500 */
[----:B------:R-:W3:Y:S08]  /*0070*/  LDC R8, c[0x0][0x360] ;  /* 0x0000d800ff087b82 */ /* 0x000ef00000000800 */
[----:B------:R-:W4:Y:S01]  /*0080*/  LDC.64 R12, c[0x0][0x380] ;  /* 0x0000e000ff0c7b82 */ /* 0x000f220000000a00 */
[--C-:B0-----:R-:W-:Y:S01]  /*0090*/  IMAD R6, R6, UR6, R7.reuse ;  /* 0x0000000606067c24 */ /* 0x101fe2000f8e0207 */
[----:B------:R-:W0:Y:S04]  /*00a0*/  LDCU UR6, c[0x0][0x390] ;  /* 0x00007200ff0677ac */ /* 0x000e280008000800 */
[----:B--2---:R-:W-:Y:S01]  /*00b0*/  LEA R11, R6, R3, 0x5 ;  /* 0x00000003060b7211 */ /* 0x004fe200078e28ff */
[----:B---3--:R-:W-:-:S05]  /*00c0*/  IMAD R0, R8, UR7, R7 ;  /* 0x0000000708007c24 */ /* 0x008fca000f8e0207 */
[----:B------:R-:W-:Y:S01]  /*00d0*/  LEA R5, R0, R3, 0x5 ;  /* 0x0000000300057211 */ /* 0x000fe200078e28ff */
[----:B----4-:R-:W-:-:S04]  /*00e0*/  IMAD.WIDE.U32 R10, R11, 0x4, R12 ;  /* 0x000000040b0a7825 */ /* 0x010fc800078e000c */
[----:B------:R-:W-:Y:S02]  /*00f0*/  IMAD.WIDE.U32 R12, R5, 0x4, R12 ;  /* 0x00000004050c7825 */ /* 0x000fe400078e000c */
[----:B-1----:R-:W2:Y:S04]  /*0100*/  LDG.E R10, desc[UR4][R10.64] ;  /* 0x000000040a0a7981 */ /* 0x002ea8000c1e1900 */
[----:B------:R-:W3:Y:S01]  /*0110*/  LDG.E R12, desc[UR4][R12.64] ;  /* 0x000000040c0c7981 */ /* 0x000ee2000c1e1900 */
[----:B------:R-:W-:Y:S01]  /*0120*/  MOV R0, 0x400 ;  /* 0x0000040000007802 */ /* 0x000fe20000000f00 */
[----:B------:R-:W1:Y:S03]  /*0130*/  S2R R5, SR_CgaCtaId ;  /* 0x0000000000057919 */ /* 0x000e660000008800 */
[----:B------:R-:W-:-:S02]  /*0140*/  IADD3 R2, PT, PT, R0, 0x1080, RZ ;  /* 0x0000108000027810 */ /* 0x000fc40007ffe0ff */
[C---:B-1----:R-:W-:Y:S02]  /*0150*/  LEA R4, R5.reuse, R0, 0x18 ;  /* 0x0000000005047211 */ /* 0x042fe400078ec0ff */
[----:B------:R-:W-:-:S03]  /*0160*/  LEA R2, R5, R2, 0x18 ;  /* 0x0000000205027211 */ /* 0x000fc600078ec0ff */
[----:B------:R-:W-:Y:S02]  /*0170*/  IMAD R4, R7, 0x84, R4 ;  /* 0x0000008407047824 */ /* 0x000fe400078e0204 */
[----:B------:R-:W-:-:S03]  /*0180*/  IMAD R2, R3, 0x84, R2 ;  /* 0x0000008403027824 */ /* 0x000fc600078e0202 */
[----:B------:R-:W-:Y:S02]  /*0190*/  LEA R5, R3, R4, 0x2 ;  /* 0x0000000403057211 */ /* 0x000fe400078e10ff */
[----:B------:R-:W-:Y:S01]  /*01a0*/  LEA R7, R7, R2, 0x2 ;  /* 0x0000000207077211 */ /* 0x000fe200078e10ff */
[----:B------:R-:W-:Y:S02]  /*01b0*/  IMAD R2, R3, -0x80, R2 ;  /* 0xffffff8003027824 */ /* 0x000fe400078e0202 */
[----:B------:R-:W-:-:S04]  /*01c0*/  IMAD R3, R8, UR7, R3 ;  /* 0x0000000708037c24 */ /* 0x000fc8000f8e0203 */
[----:B0-----:R-:W-:Y:S01]  /*01d0*/  IMAD R3, R6, UR6, R3 ;  /* 0x0000000606037c24 */ /* 0x001fe2000f8e0203 */
[----:B--2---:R-:W-:Y:S04]  /*01e0*/  STS [R5], R10 ;  /* 0x0000000a05007388 */ /* 0x004fe80000000800 */
[----:B---3--:R-:W-:Y:S01]  /*01f0*/  STS [R7], R12 ;  /* 0x0000000c07007388 */ /* 0x008fe20000000800 */
[----:B------:R-:W-:Y:S06]  /*0200*/  BAR.SYNC.DEFER_BLOCKING 0x0 ;  /* 0x0000000000007b1d */ /* 0x000fec0000010000 */
[----:B------:R-:W-:Y:S04]  /*0210*/  LDS R0, [R4] ;  /* 0x0000000004007984 */ /* 0x000fe80000000800 */
[----:B------:R-:W0:Y:S04]  /*0220*/  LDS R13, [R2] ;  /* 0x00000000020d7984 */ /* 0x000e280000000800 */
[----:B------:R-:W-:Y:S04]  /*0230*/  LDS R19, [R4+0x4] ;  /* 0x0000040004137984 */ /* 0x000fe80000000800 */
[----:B------:R-:W1:Y:S04]  /*0240*/  LDS R21, [R2+0x84] ;  /* 0x0000840002157984 */ /* 0x000e680000000800 */
[----:B------:R-:W-:Y:S04]  /*0250*/  LDS R15, [R4+0x8] ;  /* 0x00000800040f7984 */ /* 0x000fe80000000800 */
[----:B------:R-:W2:Y:S04]  /*0260*/  LDS R18, [R2+0x108] ;  /* 0x0001080002127984 */ /* 0x000ea80000000800 */
[----:B------:R-:W-:Y:S04]  /*0270*/  LDS R23, [R4+0xc] ;  /* 0x00000c0004177984 */ /* 0x000fe80000000800 */
[----:B------:R-:W3:Y:S04]  /*0280*/  LDS R28, [R2+0x18c] ;  /* 0x00018c00021c7984 */ /* 0x000ee80000000800 */
[----:B------:R-:W-:Y:S04]  /*0290*/  LDS R17, [R4+0x10] ;  /* 0x0000100004117984 */ /* 0x000fe80000000800 */
[----:B------:R-:W4:Y:S04]  /*02a0*/  LDS R20, [R2+0x210] ;  /* 0x0002100002147984 */ /* 0x000f280000000800 */
[----:B------:R-:W-:Y:S04]  /*02b0*/  LDS R5, [R4+0x14] ;  /* 0x0000140004057984 */ /* 0x000fe80000000800 */
[----:B------:R-:W5:Y:S01]  /*02c0*/  LDS R26, [R2+0x294] ;  /* 0x00029400021a7984 */ /* 0x000f620000000800 */
[----:B0-----:R-:W-:-:S03]  /*02d0*/  FFMA R0, R0, R13, RZ ;  /* 0x0000000d00007223 */ /* 0x001fc600000000ff */
[----:B------:R-:W-:Y:S04]  /*02e0*/  LDS R7, [R4+0x18] ;  /* 0x0000180004077984 */ /* 0x000fe80000000800 */
[----:B------:R-:W0:Y:S01]  /*02f0*/  LDS R10, [R2+0x318] ;  /* 0x00031800020a7984 */ /* 0x000e220000000800 */
[----:B-1----:R-:W-:-:S03]  /*0300*/  FFMA R0, R19, R21, R0 ;  /* 0x0000001513007223 */ /* 0x002fc60000000000 */
[----:B------:R-:W-:Y:S04]  /*0310*/  LDS R9, [R4+0x1c] ;  /* 0x00001c0004097984 */ /* 0x000fe80000000800 */
[----:B------:R-:W1:Y:S01]  /*0320*/  LDS R12, [R2+0x39c] ;  /* 0x00039c00020c7984 */ /* 0x000e620000000800 */
[----:B--2---:R-:W-:-:S03]  /*0330*/  FFMA R0, R15, R18, R0 ;  /* 0x000000120f007223 */ /* 0x004fc60000000000 */
[----:B------:R-:W-:Y:S04]  /*0340*/  LDS R11, [R4+0x20] ;  /* 0x00002000040b7984 */ /* 0x000fe80000000800 */
[----:B------:R-:W2:Y:S01]  /*0350*/  LDS R14, [R2+0x420] ;  /* 0x00042000020e7984 */ /* 0x000ea20000000800 */
[----:B---3--:R-:W-:-:S03]  /*0360*/  FFMA R0, R23, R28, R0 ;  /* 0x0000001c17007223 */ /* 0x008fc60000000000 */
[----:B------:R-:W-:Y:S04]  /*0370*/  LDS R13, [R4+0x24] ;  /* 0x00002400040d7984 */ /* 0x000fe80000000800 */
[----:B------:R-:W3:Y:S01]  /*0380*/  LDS R16, [R2+0x4a4] ;  /* 0x0004a40002107984 */ /* 0x000ee20000000800 */
[----:B----4-:R-:W-:-:S03]  /*0390*/  FFMA R0, R17, R20, R0 ;  /* 0x0000001411007223 */ /* 0x010fc60000000000 */
[----:B------:R-:W-:Y:S04]  /*03a0*/  LDS R19, [R4+0x28] ;  /* 0x0000280004137984 */ /* 0x000fe80000000800 */
[----:B------:R-:W4:Y:S01]  /*03b0*/  LDS R22, [R2+0x528] ;  /* 0x0005280002167984 */ /* 0x000f220000000800 */
[----:B-----5:R-:W-:-:S03]  /*03c0*/  FFMA R26, R5, R26, R0 ;  /* 0x0000001a051a7223 */ /* 0x020fc60000000000 */
[----:B------:R-:W-:Y:S04]  /*03d0*/  LDS R21, [R4+0x2c] ;  /* 0x00002c0004157984 */ /* 0x000fe80000000800 */
[----:B------:R-:W5:Y:S01]  /*03e0*/  LDS R24, [R2+0x5ac] ;  /* 0x0005ac0002187984 */ /* 0x000f620000000800 */
[----:B0-----:R-:W-:-:S03]  /*03f0*/  FFMA R26, R7, R10, R26 ;  /* 0x0000000a071a7223 */ /* 0x001fc6000000001a */
        /* <DEDUP_REMOVED lines=53> */
[----:B0-----:R-:W-:Y:S02]  /*0750*/  FFMA R5, R17, R20, R0 ;  /* 0x0000001411057223 */ /* 0x001fe40000000000 */
[----:B------:R-:W0:Y:S01]  /*0760*/  LDC.64 R16, c[0x0][0x388] ;  /* 0x0000e200ff107b82 */ /* 0x000e220000000a00 */
[----:B------:R-:W-:Y:S04]  /*0770*/  LDS R23, [R4+0x78] ;  /* 0x0000780004177984 */ /* 0x000fe80000000800 */
[----:B------:R-:W5:Y:S01]  /*0780*/  LDS R28, [R2+0xf78] ;  /* 0x000f7800021c7984 */ /* 0x000f620000000800 */
[----:B-1----:R-:W-:-:S03]  /*0790*/  FFMA R10, R10, R7, R5 ;  /* 0x000000070a0a7223 */ /* 0x002fc60000000005 */
[----:B------:R-:W-:Y:S04]  /*07a0*/  LDS R21, [R4+0x7c] ;  /* 0x00007c0004157984 */ /* 0x000fe80000000800 */
[----:B------:R-:W1:Y:S01]  /*07b0*/  LDS R24, [R2+0xffc] ;  /* 0x000ffc0002187984 */ /* 0x000e620000000800 */
[----:B--2---:R-:W-:-:S04]  /*07c0*/  FFMA R10, R9, R12, R10 ;  /* 0x0000000c090a7223 */ /* 0x004fc8000000000a */
[----:B---3--:R-:W-:Y:S01]  /*07d0*/  FFMA R10, R11, R14, R10 ;  /* 0x0000000e0b0a7223 */ /* 0x008fe2000000000a */
[----:B0-----:R-:W-:-:S04]  /*07e0*/  IMAD.WIDE R16, R3, 0x4, R16 ;  /* 0x0000000403107825 */ /* 0x001fc800078e0210 */
[----:B----4-:R-:W-:-:S04]  /*07f0*/  FFMA R10, R13, R22, R10 ;  /* 0x000000160d0a7223 */ /* 0x010fc8000000000a */
[----:B-----5:R-:W-:-:S04]  /*0800*/  FFMA R10, R19, R26, R10 ;  /* 0x0000001a130a7223 */ /* 0x020fc8000000000a */
[----:B------:R-:W-:-:S04]  /*0810*/  FFMA R10, R23, R28, R10 ;  /* 0x0000001c170a7223 */ /* 0x000fc8000000000a */
[----:B-1----:R-:W-:-:S05]  /*0820*/  FFMA R21, R21, R24, R10 ;  /* 0x0000001815157223 */ /* 0x002fca000000000a */
[----:B------:R-:W-:Y:S01]  /*0830*/  STG.E desc[UR4][R16.64], R21 ;  /* 0x0000001510007986 */ /* 0x000fe2000c101904 */
[----:B------:R-:W-:Y:S05]  /*0840*/  EXIT ;  /* 0x000000000000794d */ /* 0x000fea0003800000 */
.L_x_3:
        /* <DEDUP_REMOVED lines=11> */
.L_x_12:


//--------------------- .text._Z25coalescedPadTransMultiplyPfS_i --------------------------
	.section	.text._Z25coalescedPadTransMultiplyPfS_i,"ax",@progbits
	.align	128
        .global         _Z25coalescedPadTransMultiplyPfS_i
        .type           _Z25coalescedPadTransMultiplyPfS_i,@function
        .size           _Z25coalescedPadTransMultiplyPfS_i,(.L_x_13 - _Z25coalescedPadTransMultiplyPfS_i)
        .other          _Z25coalescedPadTransMultiplyPfS_i,@"STO_CUDA_ENTRY STV_DEFAULT"
_Z25coalescedPadTransMultiplyPfS_i:
.text._Z25coalescedPadTransMultiplyPfS_i:
        /* <DEDUP_REMOVED lines=10> */
[----:B------:R-:W-:Y:S01]  /*00a0*/  MOV R2, 0x400 ;  /* 0x0000040000027802 */ /* 0x000fe20000000f00 */
[----:B------:R-:W0:Y:S03]  /*00b0*/  LDCU UR6, c[0x0][0x390] ;  /* 0x00007200ff0677ac */ /* 0x000e260008000800 */
[----:B--2---:R-:W-:Y:S01]  /*00c0*/  LEA R5, R17, R0, 0x5 ;  /* 0x0000000011057211 */ /* 0x004fe200078e28ff */
[----:B---3--:R-:W-:-:S05]  /*00d0*/  IMAD R9, R3, UR7, R10 ;  /* 0x0000000703097c24 */ /* 0x008fca000f8e020a */
[----:B------:R-:W-:Y:S01]  /*00e0*/  LEA R9, R9, R0, 0x5 ;  /* 0x0000000009097211 */ /* 0x000fe200078e28ff */
[----:B----4-:R-:W-:-:S04]  /*00f0*/  IMAD.WIDE.U32 R4, R5, 0x4, R6 ;  /* 0x0000000405047825 */ /* 0x010fc800078e0006 */
[----:B------:R-:W-:Y:S01]  /*0100*/  IMAD.WIDE.U32 R6, R9, 0x4, R6 ;  /* 0x0000000409067825 */ /* 0x000fe200078e0006 */
[----:B-1----:R-:W2:Y:S04]  /*0110*/  LDG.E R12, desc[UR4][R4.64] ;  /* 0x00000004040c7981 */ /* 0x002ea8000c1e1900 */
[----:B------:R-:W3:Y:S01]  /*0120*/  LDG.E R14, desc[UR4][R6.64] ;  /* 0x00000004060e7981 */ /* 0x000ee2000c1e1900 */
[----:B------:R-:W-:Y:S01]  /*0130*/  IADD3 R8, PT, PT, R2, 0x1000, RZ ;  /* 0x0000100002087810 */ /* 0x000fe20007ffe0ff */
[----:B------:R-:W1:Y:S02]  /*0140*/  S2R R9, SR_CgaCtaId ;  /* 0x0000000000097919 */ /* 0x000e640000008800 */
[C---:B-1----:R-:W-:Y:S02]  /*0150*/  LEA R19, R9.reuse, R2, 0x18 ;  /* 0x0000000209137211 */ /* 0x042fe400078ec0ff */
[----:B------:R-:W-:-:S02]  /*0160*/  LEA R9, R9, R8, 0x18 ;  /* 0x0000000809097211 */ /* 0x000fc400078ec0ff */
[----:B------:R-:W-:-:S03]  /*0170*/  LEA R19, R10, R19, 0x7 ;  /* 0x000000130a137211 */ /* 0x000fc600078e38ff */
[C---:B------:R-:W-:Y:S01]  /*0180*/  IMAD R9, R0.reuse, 0x84, R9 ;  /* 0x0000008400097824 */ /* 0x040fe200078e0209 */
[----:B------:R-:W-:-:S03]  /*0190*/  LEA R13, R0, R19, 0x2 ;  /* 0x00000013000d7211 */ /* 0x000fc600078e10ff */
[----:B------:R-:W-:Y:S01]  /*01a0*/  IMAD R2, R0, -0x80, R9 ;  /* 0xffffff8000027824 */ /* 0x000fe200078e0209 */
[----:B------:R-:W-:Y:S01]  /*01b0*/  LEA R15, R10, R9, 0x2 ;  /* 0x000000090a0f7211 */ /* 0x000fe200078e10ff */
[----:B------:R-:W-:-:S04]  /*01c0*/  IMAD R0, R3, UR7, R0 ;  /* 0x0000000703007c24 */ /* 0x000fc8000f8e0200 */
[----:B0-----:R-:W-:Y:S01]  /*01d0*/  IMAD R17, R17, UR6, R0 ;  /* 0x0000000611117c24 */ /* 0x001fe2000f8e0200 */
[----:B--2---:R-:W-:Y:S04]  /*01e0*/  STS [R13], R12 ;  /* 0x0000000c0d007388 */ /* 0x004fe80000000800 */
[----:B---3--:R-:W-:Y:S01]  /*01f0*/  STS [R15], R14 ;  /* 0x0000000e0f007388 */ /* 0x008fe20000000800 */
[----:B------:R-:W-:Y:S06]  /*0200*/  BAR.SYNC.DEFER_BLOCKING 0x0 ;  /* 0x0000000000007b1d */ /* 0x000fec0000010000 */
[----:B------:R-:W-:Y:S04]  /*0210*/  LDS R23, [R2] ;  /* 0x0000000002177984 */ /* 0x000fe80000000800 */
[----:B------:R-:W0:Y:S04]  /*0220*/  LDS.128 R4, [R19] ;  /* 0x0000000013047984 */ /* 0x000e280000000c00 */
[----:B------:R-:W1:Y:S04]  /*0230*/  LDS R29, [R2+0x84] ;  /* 0x00008400021d7984 */ /* 0x000e680000000800 */
[----:B------:R-:W2:Y:S04]  /*0240*/  LDS R24, [R2+0x108] ;  /* 0x0001080002187984 */ /* 0x000ea80000000800 */
[----:B------:R-:W3:Y:S04]  /*0250*/  LDS R22, [R2+0x18c] ;  /* 0x00018c0002167984 */ /* 0x000ee80000000800 */
[----:B------:R-:W-:Y:S04]  /*0260*/  LDS R21, [R2+0x210] ;  /* 0x0002100002157984 */ /* 0x000fe80000000800 */
[----:B------:R-:W4:Y:S04]  /*0270*/  LDS.128 R8, [R19+0x10] ;  /* 0x0000100013087984 */ /* 0x000f280000000c00 */
[----:B------:R-:W5:Y:S04]  /*0280*/  LDS R18, [R2+0x294] ;  /* 0x0002940002127984 */ /* 0x000f680000000800 */
[----:B------:R-:W5:Y:S04]  /*0290*/  LDS R25, [R2+0x318] ;  /* 0x0003180002197984 */ /* 0x000f680000000800 */
[----:B------:R-:W5:Y:S04]  /*02a0*/  LDS R20, [R2+0x39c] ;  /* 0x00039c0002147984 */ /* 0x000f680000000800 */
[----:B------:R-:W-:Y:S04]  /*02b0*/  LDS R27, [R2+0x420] ;  /* 0x00042000021b7984 */ /* 0x000fe80000000800 */
[----:B------:R-:W5:Y:S01]  /*02c0*/  LDS.128 R12, [R19+0x20] ;  /* 0x00002000130c7984 */ /* 0x000f620000000c00 */
[----:B0-----:R-:W-:-:S03]  /*02d0*/  FFMA R4, R4, R23, RZ ;  /* 0x0000001704047223 */ /* 0x001fc600000000ff */
[----:B------:R-:W0:Y:S01]  /*02e0*/  LDS R16, [R2+0x4a4] ;  /* 0x0004a40002107984 */ /* 0x000e220000000800 */
[----:B-1----:R-:W-:-:S03]  /*02f0*/  FFMA R5, R29, R5, R4 ;  /* 0x000000051d057223 */ /* 0x002fc60000000004 */
[----:B------:R-:W1:Y:S01]  /*0300*/  LDS R23, [R2+0x528] ;  /* 0x0005280002177984 */ /* 0x000e620000000800 */
[----:B--2---:R-:W-:-:S03]  /*0310*/  FFMA R5, R24, R6, R5 ;  /* 0x0000000618057223 */ /* 0x004fc60000000005 */
[----:B------:R-:W-:Y:S01]  /*0320*/  LDS R24, [R2+0xdec] ;  /* 0x000dec0002187984 */ /* 0x000fe20000000800 */
[----:B---3--:R-:W-:-:S03]  /*0330*/  FFMA R5, R22, R7, R5 ;  /* 0x0000000716057223 */ /* 0x008fc60000000005 */
[----:B------:R-:W2:Y:S01]  /*0340*/  LDS R22, [R2+0x5ac] ;  /* 0x0005ac0002167984 */ /* 0x000ea20000000800 */
[----:B----4-:R-:W-:-:S03]  /*0350*/  FFMA R29, R8, R21, R5 ;  /* 0x00000015081d7223 */ /* 0x010fc60000000005 */
[----:B------:R-:W-:Y:S01]  /*0360*/  LDS R21, [R2+0x630] ;  /* 0x0006300002157984 */ /* 0x000fe20000000800 */
[----:B-----5:R-:W-:-:S03]  /*0370*/  FFMA R8, R18, R9, R29 ;  /* 0x0000000912087223 */ /* 0x020fc6000000001d */
[----:B------:R-:W3:Y:S01]  /*0380*/  LDS.128 R4, [R19+0x30] ;  /* 0x0000300013047984 */ /* 0x000ee20000000c00 */
[----:B------:R-:W-:-:S03]  /*0390*/  FFMA R9, R25, R10, R8 ;  /* 0x0000000a19097223 */ /* 0x000fc60000000008 */
[----:B------:R-:W4:Y:S01]  /*03a0*/  LDS R18, [R2+0x6b4] ;  /* 0x0006b40002127984 */ /* 0x000f220000000800 */
[----:B------:R-:W-:-:S03]  /*03b0*/  FFMA R9, R20, R11, R9 ;  /* 0x0000000b14097223 */ /* 0x000fc60000000009 */
[----:B------:R-:W5:Y:S04]  /*03c0*/  LDS R25, [R2+0x738] ;  /* 0x0007380002197984 */ /* 0x000f680000000800 */
[----:B------:R-:W5:Y:S01]  /*03d0*/  LDS R20, [R2+0x7bc] ;  /* 0x0007bc0002147984 */ /* 0x000f620000000800 */
[----:B------:R-:W-:-:S03]  /*03e0*/  FFMA R29, R12, R27, R9 ;  /* 0x0000001b0c1d7223 */ /* 0x000fc60000000009 */
[----:B------:R-:W-:Y:S01]  /*03f0*/  LDS R27, [R2+0x840] ;  /* 0x00084000021b7984 */ /* 0x000fe20000000800 */
[----:B0-----:R-:W-:-:S03]  /*0400*/  FFMA R12, R16, R13, R29 ;  /* 0x0000000d100c7223 */ /* 0x001fc6000000001d */
[----:B------:R-:W0:Y:S01]  /*0410*/  LDS.128 R8, [R19+0x40] ;  /* 0x0000400013087984 */ /* 0x000e220000000c00 */
[----:B-1----:R-:W-:-:S03]  /*0420*/  FFMA R13, R23, R14, R12 ;  /* 0x0000000e170d7223 */ /* 0x002fc6000000000c */
[----:B------:R-:W1:Y:S04]  /*0430*/  LDS R16, [R2+0x8c4] ;  /* 0x0008c40002107984 */ /* 0x000e680000000800 */
[----:B------:R-:W1:Y:S01]  /*0440*/  LDS R23, [R2+0x948] ;  /* 0x0009480002177984 */ /* 0x000e620000000800 */
[----:B--2---:R-:W-:-:S03]  /*0450*/  FFMA R13, R22, R15, R13 ;  /* 0x0000000f160d7223 */ /* 0x004fc6000000000d */
[----:B------:R-:W2:Y:S01]  /*0460*/  LDS R22, [R2+0x9cc] ;  /* 0x0009cc0002167984 */ /* 0x000ea20000000800 */
[----:B---3--:R-:W-:-:S03]  /*0470*/  FFMA R29, R4, R21, R13 ;  /* 0x00000015041d7223 */ /* 0x008fc6000000000d */
[----:B------:R-:W-:Y:S01]  /*0480*/  LDS R21, [R2+0xa50] ;  /* 0x000a500002157984 */ /* 0x000fe20000000800 */
[----:B----4-:R-:W-:-:S03]  /*0490*/  FFMA R4, R18, R5, R29 ;  /* 0x0000000512047223 */ /* 0x010fc6000000001d */
[----:B------:R-:W3:Y:S01]  /*04a0*/  LDS.128 R12, [R19+0x50] ;  /* 0x00005000130c7984 */ /* 0x000ee20000000c00 */
[----:B-----5:R-:W-:-:S03]  /*04b0*/  FFMA R5, R25, R6, R4 ;  /* 0x0000000619057223 */ /* 0x020fc60000000004 */
[----:B------:R-:W4:Y:S01]  /*04c0*/  LDS R18, [R2+0xad4] ;  /* 0x000ad40002127984 */ /* 0x000f220000000800 */
[----:B------:R-:W-:-:S03]  /*04d0*/  FFMA R5, R20, R7, R5 ;  /* 0x0000000714057223 */ /* 0x000fc60000000005 */
[----:B------:R-:W5:Y:S04]  /*04e0*/  LDS R25, [R2+0xb58] ;  /* 0x000b580002197984 */ /* 0x000f680000000800 */
[----:B------:R-:W5:Y:S01]  /*04f0*/  LDS R20, [R2+0xbdc] ;  /* 0x000bdc0002147984 */ /* 0x000f620000000800 */
[----:B0-----:R-:W-:-:S03]  /*0500*/  FFMA R29, R8, R27, R5 ;  /* 0x0000001b081d7223 */ /* 0x001fc60000000005 */
[----:B------:R-:W-:Y:S01]  /*0510*/  LDS R27, [R2+0xc60] ;  /* 0x000c6000021b7984 */ /* 0x000fe20000000800 */
[----:B-1----:R-:W-:-:S03]  /*0520*/  FFMA R8, R16, R9, R29 ;  /* 0x0000000910087223 */ /* 0x002fc6000000001d */
[----:B------:R-:W0:Y:S01]  /*0530*/  LDS.128 R4, [R19+0x60] ;  /* 0x0000600013047984 */ /* 0x000e220000000c00 */
[----:B------:R-:W-:-:S03]  /*0540*/  FFMA R23, R23, R10, R8 ;  /* 0x0000000a17177223 */ /* 0x000fc60000000008 */
[----:B------:R-:W1:Y:S01]  /*0550*/  LDS R16, [R2+0xce4] ;  /* 0x000ce40002107984 */ /* 0x000e620000000800 */
[----:B--2---:R-:W-:-:S03]  /*0560*/  FFMA R22, R22, R11, R23 ;  /* 0x0000000b16167223 */ /* 0x004fc60000000017 */
[----:B------:R-:W2:Y:S04]  /*0570*/  LDS R29, [R2+0xd68] ;  /* 0x000d6800021d7984 */ /* 0x000ea80000000800 */
[----:B------:R-:W-:Y:S04]  /*0580*/  LDS R23, [R2+0xe70] ;  /* 0x000e700002177984 */ /* 0x000fe80000000800 */
[----:B------:R-:W2:Y:S01]  /*0590*/  LDS.128 R8, [R19+0x70] ;  /* 0x0000700013087984 */ /* 0x000ea20000000c00 */
[----:B---3--:R-:W-:-:S03]  /*05a0*/  FFMA R21, R12, R21, R22 ;  /* 0x000000150c157223 */ /* 0x008fc60000000016 */
[----:B------:R-:W3:Y:S01]  /*05b0*/  LDS R22, [R2+0xef4] ;  /* 0x000ef40002167984 */ /* 0x000ee20000000800 */
[----:B----4-:R-:W-:-:S03]  /*05c0*/  FFMA R12, R18, R13, R21 ;  /* 0x0000000d120c7223 */ /* 0x010fc60000000015 */
[----:B------:R-:W4:Y:S01]  /*05d0*/  LDS R21, [R2+0xf78] ;  /* 0x000f780002157984 */ /* 0x000f220000000800 */
[----:B-----5:R-:W-:-:S03]  /*05e0*/  FFMA R25, R25, R14, R12 ;  /* 0x0000000e19197223 */ /* 0x020fc6000000000c */
[----:B------:R-:W5:Y:S01]  /*05f0*/  LDS R18, [R2+0xffc] ;  /* 0x000ffc0002127984 */ /* 0x000f620000000800 */
[----:B------:R-:W3:Y:S01]  /*0600*/  LDC.64 R12, c[0x0][0x388] ;  /* 0x0000e200ff0c7b82 */ /* 0x000ee20000000a00 */
[----:B------:R-:W-:-:S04]  /*0610*/  FFMA R15, R20, R15, R25 ;  /* 0x0000000f140f7223 */ /* 0x000fc80000000019 */
[----:B0-----:R-:W-:-:S04]  /*0620*/  FFMA R15, R4, R27, R15 ;  /* 0x0000001b040f7223 */ /* 0x001fc8000000000f */
[----:B-1----:R-:W-:-:S04]  /*0630*/  FFMA R16, R16, R5, R15 ;  /* 0x0000000510107223 */ /* 0x002fc8000000000f */
[----:B--2---:R-:W-:-:S04]  /*0640*/  FFMA R29, R29, R6, R16 ;  /* 0x000000061d1d7223 */ /* 0x004fc80000000010 */
[----:B------:R-:W-:Y:S01]  /*0650*/  FFMA R7, R24, R7, R29 ;  /* 0x0000000718077223 */ /* 0x000fe2000000001d */
[----:B---3--:R-:W-:-:S04]  /*0660*/  IMAD.WIDE R12, R17, 0x4, R12 ;  /* 0x00000004110c7825 */ /* 0x008fc800078e020c */
[----:B------:R-:W-:-:S04]  /*0670*/  FFMA R7, R8, R23, R7 ;  /* 0x0000001708077223 */ /* 0x000fc80000000007 */
[----:B------:R-:W-:-:S04]  /*0680*/  FFMA R22, R22, R9, R7 ;  /* 0x0000000916167223 */ /* 0x000fc80000000007 */
[----:B----4-:R-:W-:-:S04]  /*0690*/  FFMA R21, R21, R10, R22 ;  /* 0x0000000a15157223 */ /* 0x010fc80000000016 */
[----:B-----5:R-:W-:-:S05]  /*06a0*/  FFMA R11, R18, R11, R21 ;  /* 0x0000000b120b7223 */ /* 0x020fca0000000015 */
[----:B------:R-:W-:Y:S01]  /*06b0*/  STG.E desc[UR4][R12.64], R11 ;  /* 0x0000000b0c007986 */ /* 0x000fe2000c101904 */
[----:B------:R-:W-:Y:S05]  /*06c0*/  EXIT ;  /* 0x000000000000794d */ /* 0x000fea0003800000 */
.L_x_4:
        /* <DEDUP_REMOVED lines=11> */
.L_x_13:


//--------------------- .text._Z22coalescedTransMultiplyPfS_i --------------------------
	.section	.text._Z22coalescedTransMultiplyPfS_i,"ax",@progbits
	.align	128
        .global         _Z22coalescedTransMultiplyPfS_i
        .type           _Z22coalescedTransMultiplyPfS_i,@function
        .size           _Z22coalescedTransMultiplyPfS_i,(.L_x_14 - _Z22coalescedTransMultiplyPfS_i)
        .other          _Z22coalescedTransMultiplyPfS_i,@"STO_CUDA_ENTRY STV_DEFAULT"
_Z22coalescedTransMultiplyPfS_i:
.text._Z22coalescedTransMultiplyPfS_i:
        /* <DEDUP_REMOVED lines=9> */
[----:B0-----:R-:W-:-:S05]  /*0090*/  IMAD R17, R17, UR4, R2 ;  /* 0x0000000411117c24 */ /* 0x001fca000f8e0202 */
[----:B--2---:R-:W-:Y:S01]  /*00a0*/  LEA R5, R17, R0, 0x5 ;  /* 0x0000000011057211 */ /* 0x004fe200078e28ff */
[----:B---3--:R-:W-:-:S05]  /*00b0*/  IMAD R9, R3, UR7, R2 ;  /* 0x0000000703097c24 */ /* 0x008fca000f8e0202 */
[----:B------:R-:W-:Y:S01]  /*00c0*/  LEA R9, R9, R0, 0x5 ;  /* 0x0000000009097211 */ /* 0x000fe200078e28ff */
[----:B----4-:R-:W-:-:S04]  /*00d0*/  IMAD.WIDE.U32 R4, R5, 0x4, R6 ;  /* 0x0000000405047825 */ /* 0x010fc800078e0006 */
[----:B------:R-:W-:Y:S01]  /*00e0*/  IMAD.WIDE.U32 R6, R9, 0x4, R6 ;  /* 0x0000000409067825 */ /* 0x000fe200078e0006 */
[----:B-1----:R-:W2:Y:S04]  /*00f0*/  LDG.E R12, desc[UR8][R4.64] ;  /* 0x00000008040c7981 */ /* 0x002ea8000c1e1900 */
[----:B------:R-:W3:Y:S01]  /*0100*/  LDG.E R14, desc[UR8][R6.64] ;  /* 0x00000008060e7981 */ /* 0x000ee2000c1e1900 */
[----:B------:R-:W0:Y:S01]  /*0110*/  S2UR UR6, SR_CgaCtaId ;  /* 0x00000000000679c3 */ /* 0x000e220000008800 */
[----:B------:R-:W-:Y:S02]  /*0120*/  UMOV UR4, 0x400 ;  /* 0x0000040000047882 */ /* 0x000fe40000000000 */
[----:B------:R-:W-:Y:S02]  /*0130*/  UIADD3 UR5, UPT, UPT, UR4, 0x1000, URZ ;  /* 0x0000100004057890 */ /* 0x000fe4000fffe0ff */
[----:B0-----:R-:W-:-:S02]  /*0140*/  ULEA UR4, UR6, UR4, 0x18 ;  /* 0x0000000406047291 */ /* 0x001fc4000f8ec0ff */
[----:B------:R-:W-:-:S04]  /*0150*/  ULEA UR5, UR6, UR5, 0x18 ;  /* 0x0000000506057291 */ /* 0x000fc8000f8ec0ff */
[----:B------:R-:W-:Y:S02]  /*0160*/  LEA R19, R2, UR4, 0x7 ;  /* 0x0000000402137c11 */ /* 0x000fe4000f8e38ff */
[C---:B------:R-:W-:Y:S02]  /*0170*/  LEA R9, R0.reuse, UR5, 0x7 ;  /* 0x0000000500097c11 */ /* 0x040fe4000f8e38ff */
[----:B------:R-:W-:Y:S01]  /*0180*/  LEA R13, R0, R19, 0x2 ;  /* 0x00000013000d7211 */ /* 0x000fe200078e10ff */
[----:B------:R-:W0:Y:S01]  /*0190*/  LDCU UR4, c[0x0][0x390] ;  /* 0x00007200ff0477ac */ /* 0x000e220008000800 */
        /* <DEDUP_REMOVED lines=83> */
.L_x_5:
        /* <DEDUP_REMOVED lines=11> */
.L_x_14:


//--------------------- .text._Z19simpleTransMultiplyPfS_i --------------------------
	.section	.text._Z19simpleTransMultiplyPfS_i,"ax",@progbits
	.align	128
        .global         _Z19simpleTransMultiplyPfS_i
        .type           _Z19simpleTransMultiplyPfS_i,@function
        .size           _Z19simpleTransMultiplyPfS_i,(.L_x_15 - _Z19simpleTransMultiplyPfS_i)
        .other          _Z19simpleTransMultiplyPfS_i,@"STO_CUDA_ENTRY STV_DEFAULT"
_Z19simpleTransMultiplyPfS_i:
.text._Z19simpleTransMultiplyPfS_i:
[----:B------:R-:W-:Y:S01]  /*0000*/  LDC R1, c[0x0][0x37c] ;  /* 0x0000df00ff017b82 */ /* 0x000fe20000000800 */
[----:B------:R-:W0:Y:S07]  /*0010*/  S2R R0, SR_TID.Y ;  /* 0x0000000000007919 */ /* 0x000e2e0000002200 */
[----:B------:R-:W0:Y:S01]  /*0020*/  S2UR UR6, SR_CTAID.Y ;  /* 0x00000000000679c3 */ /* 0x000e220000002600 */
[----:B------:R-:W1:Y:S01]  /*0030*/  LDCU.64 UR4, c[0x0][0x358] ;  /* 0x00006b00ff0477ac */ /* 0x000e620008000a00 */
[----:B------:R-:W2:Y:S06]  /*0040*/  S2R R3, SR_TID.X ;  /* 0x0000000000037919 */ /* 0x000eac0000002100 */
[----:B------:R-:W0:Y:S08]  /*0050*/  LDC R7, c[0x0][0x364] ;  /* 0x0000d900ff077b82 */ /* 0x000e300000000800 */
[----:B------:R-:W2:Y:S08]  /*0060*/  S2UR UR7, SR_CTAID.X ;  /* 0x00000000000779c3 */ /* 0x000eb00000002500 */
[----:B------:R-:W2:Y:S08]  /*0070*/  LDC R6, c[0x0][0x360] ;  /* 0x0000d800ff067b82 */ /* 0x000eb00000000800 */
[----:B------:R-:W3:Y:S01]  /*0080*/  LDC.64 R4, c[0x0][0x380] ;  /* 0x0000e000ff047b82 */ /* 0x000ee20000000a00 */
[----:B0-----:R-:W-:Y:S01]  /*0090*/  IMAD R7, R7, UR6, R0 ;  /* 0x0000000607077c24 */ /* 0x001fe2000f8e0200 */
[----:B------:R-:W0:Y:S01]  /*00a0*/  LDCU UR6, c[0x0][0x390] ;  /* 0x00007200ff0677ac */ /* 0x000e220008000800 */
[----:B--2---:R-:W-:-:S03]  /*00b0*/  IMAD R6, R6, UR7, R3 ;  /* 0x0000000706067c24 */ /* 0x004fc6000f8e0203 */
[----:B------:R-:W-:Y:S02]  /*00c0*/  SHF.L.U32 R3, R7, 0x5, RZ ;  /* 0x0000000507037819 */ /* 0x000fe400000006ff */
[----:B------:R-:W-:-:S03]  /*00d0*/  SHF.L.U32 R9, R6, 0x5, RZ ;  /* 0x0000000506097819 */ /* 0x000fc600000006ff */
[----:B---3--:R-:W-:-:S04]  /*00e0*/  IMAD.WIDE.U32 R2, R3, 0x4, R4 ;  /* 0x0000000403027825 */ /* 0x008fc800078e0004 */
[----:B------:R-:W-:Y:S01]  /*00f0*/  IMAD.WIDE R4, R9, 0x4, R4 ;  /* 0x0000000409047825 */ /* 0x000fe200078e0204 */
[----:B-1----:R-:W2:Y:S04]  /*0100*/  LDG.E R0, desc[UR4][R2.64] ;  /* 0x0000000402007981 */ /* 0x002ea8000c1e1900 */
[----:B------:R-:W2:Y:S04]  /*0110*/  LDG.E R15, desc[UR4][R4.64] ;  /* 0x00000004040f7981 */ /* 0x000ea8000c1e1900 */
[----:B------:R-:W3:Y:S04]  /*0120*/  LDG.E R17, desc[UR4][R2.64+0x4] ;  /* 0x0000040402117981 */ /* 0x000ee8000c1e1900 */
[----:B------:R-:W3:Y:S04]  /*0130*/  LDG.E R14, desc[UR4][R4.64+0x4] ;  /* 0x00000404040e7981 */ /* 0x000ee8000c1e1900 */
[----:B------:R-:W4:Y:S04]  /*0140*/  LDG.E R19, desc[UR4][R2.64+0x8] ;  /* 0x0000080402137981 */ /* 0x000f28000c1e1900 */
[----:B------:R-:W4:Y:S04]  /*0150*/  LDG.E R16, desc[UR4][R4.64+0x8] ;  /* 0x0000080404107981 */ /* 0x000f28000c1e1900 */
[----:B------:R-:W5:Y:S04]  /*0160*/  LDG.E R20, desc[UR4][R2.64+0xc] ;  /* 0x00000c0402147981 */ /* 0x000f68000c1e1900 */
        /* <DEDUP_REMOVED lines=14> */
[----:B------:R-:W5:Y:S01]  /*0250*/  LDG.E R29, desc[UR4][R4.64+0x7c] ;  /* 0x00007c04041d7981 */ /* 0x000f62000c1e1900 */
[----:B--2---:R-:W-:-:S03]  /*0260*/  FFMA R0, R0, R15, RZ ;  /* 0x0000000f00007223 */ /* 0x004fc600000000ff */
[----:B------:R-:W2:Y:S01]  /*0270*/  LDG.E R15, desc[UR4][R4.64+0x24] ;  /* 0x00002404040f7981 */ /* 0x000ea2000c1e1900 */
[----:B---3--:R-:W-:-:S03]  /*0280*/  FFMA R0, R17, R14, R0 ;  /* 0x0000000e11007223 */ /* 0x008fc60000000000 */
[----:B------:R-:W3:Y:S04]  /*0290*/  LDG.E R14, desc[UR4][R2.64+0x28] ;  /* 0x00002804020e7981 */ /* 0x000ee8000c1e1900 */
[----:B------:R-:W3:Y:S01]  /*02a0*/  LDG.E R17, desc[UR4][R4.64+0x28] ;  /* 0x0000280404117981 */ /* 0x000ee2000c1e1900 */
[----:B----4-:R-:W-:-:S03]  /*02b0*/  FFMA R27, R19, R16, R0 ;  /* 0x00000010131b7223 */ /* 0x010fc60000000000 */
[----:B------:R-:W4:Y:S04]  /*02c0*/  LDG.E R16, desc[UR4][R2.64+0x2c] ;  /* 0x00002c0402107981 */ /* 0x000f28000c1e1900 */
[----:B------:R-:W4:Y:S01]  /*02d0*/  LDG.E R19, desc[UR4][R4.64+0x2c] ;  /* 0x00002c0404137981 */ /* 0x000f22000c1e1900 */
[----:B-----5:R-:W-:-:S03]  /*02e0*/  FFMA R27, R20, R23, R27 ;  /* 0x00000017141b7223 */ /* 0x020fc6000000001b */
[----:B------:R-:W5:Y:S04]  /*02f0*/  LDG.E R20, desc[UR4][R2.64+0x30] ;  /* 0x0000300402147981 */ /* 0x000f68000c1e1900 */
[----:B------:R-:W5:Y:S01]  /*0300*/  LDG.E R23, desc[UR4][R4.64+0x30] ;  /* 0x0000300404177981 */ /* 0x000f62000c1e1900 */
[----:B------:R-:W-:-:S03]  /*0310*/  FFMA R27, R22, R25, R27 ;  /* 0x00000019161b7223 */ /* 0x000fc6000000001b */
        /* <DEDUP_REMOVED lines=13> */
[----:B------:R-:W5:Y:S04]  /*03f0*/  LDG.E R13, desc[UR4][R4.64+0x44] ;  /* 0x00004404040d7981 */ /* 0x000f68000c1e1900 */
[----:B------:R-:W5:Y:S01]  /*0400*/  LDG.E R24, desc[UR4][R2.64+0x74] ;  /* 0x0000740402187981 */ /* 0x000f62000c1e1900 */
[----:B--2---:R-:W-:-:S03]  /*0410*/  FFMA R27, R12, R15, R27 ;  /* 0x0000000f0c1b7223 */ /* 0x004fc6000000001b */
[----:B------:R-:W2:Y:S04]  /*0420*/  LDG.E R12, desc[UR4][R2.64+0x48] ;  /* 0x00004804020c7981 */ /* 0x000ea8000c1e1900 */
        /* <DEDUP_REMOVED lines=34> */
[----:B-----5:R-:W-:-:S04]  /*0650*/  FFMA R19, R23, R20, R19 ;  /* 0x0000001417137223 */ /* 0x020fc80000000013 */
[----:B------:R-:W-:-:S04]  /*0660*/  FFMA R19, R22, R25, R19 ;  /* 0x0000001916137223 */ /* 0x000fc80000000013 */
[----:B------:R-:W-:-:S04]  /*0670*/  FFMA R19, R18, R21, R19 ;  /* 0x0000001512137223 */ /* 0x000fc80000000013 */
[----:B------:R-:W-:Y:S02]  /*0680*/  FFMA R0, R0, R9, R19 ;  /* 0x0000000900007223 */ /* 0x000fe40000000013 */
[----:B------:R-:W1:Y:S02]  /*0690*/  LDC.64 R18, c[0x0][0x388] ;  /* 0x0000e200ff127b82 */ /* 0x000e640000000a00 */
[----:B------:R-:W-:-:S04]  /*06a0*/  FFMA R11, R11, R8, R0 ;  /* 0x000000080b0b7223 */ /* 0x000fc80000000000 */
[----:B------:R-:W-:Y:S01]  /*06b0*/  FFMA R11, R10, R13, R11 ;  /* 0x0000000d0a0b7223 */ /* 0x000fe2000000000b */
[----:B0-----:R-:W-:-:S04]  /*06c0*/  IMAD R7, R7, UR6, R6 ;  /* 0x0000000607077c24 */ /* 0x001fc8000f8e0206 */
[----:B-1----:R-:W-:-:S04]  /*06d0*/  IMAD.WIDE R18, R7, 0x4, R18 ;  /* 0x0000000407127825 */ /* 0x002fc800078e0212 */
[----:B--2---:R-:W-:-:S04]  /*06e0*/  FFMA R11, R12, R15, R11 ;  /* 0x0000000f0c0b7223 */ /* 0x004fc8000000000b */
[----:B---3--:R-:W-:-:S04]  /*06f0*/  FFMA R11, R14, R17, R11 ;  /* 0x000000110e0b7223 */ /* 0x008fc8000000000b */
[----:B----4-:R-:W-:-:S04]  /*0700*/  FFMA R11, R24, R27, R11 ;  /* 0x0000001b180b7223 */ /* 0x010fc8000000000b */
[----:B------:R-:W-:-:S04]  /*0710*/  FFMA R11, R16, R28, R11 ;  /* 0x0000001c100b7223 */ /* 0x000fc8000000000b */
[----:B------:R-:W-:-:S05]  /*0720*/  FFMA R11, R26, R29, R11 ;  /* 0x0000001d1a0b7223 */ /* 0x000fca000000000b */
[----:B------:R-:W-:Y:S01]  /*0730*/  STG.E desc[UR4][R18.64], R11 ;  /* 0x0000000b12007986 */ /* 0x000fe2000c101904 */
[----:B------:R-:W-:Y:S05]  /*0740*/  EXIT ;  /* 0x000000000000794d */ /* 0x000fea0003800000 */
.L_x_6:
        /* <DEDUP_REMOVED lines=11> */
.L_x_15:


//--------------------- .text._Z17coalescedMultiplyPfS_S_ --------------------------
	.section	.text._Z17coalescedMultiplyPfS_S_,"ax",@progbits
	.align	128
        .global         _Z17coalescedMultiplyPfS_S_
        .type           _Z17coalescedMultiplyPfS_S_,@function
        .size           _Z17coalescedMultiplyPfS_S_,(.L_x_16 - _Z17coalescedMultiplyPfS_S_)
        .other          _Z17coalescedMultiplyPfS_S_,@"STO_CUDA_ENTRY STV_DEFAULT"
_Z17coalescedMultiplyPfS_S_:
.text._Z17coalescedMultiplyPfS_S_:
[----:B------:R-:W-:Y:S01]  /*0000*/  LDC R1, c[0x0][0x37c] ;  /* 0x0000df00ff017b82 */ /* 0x000fe20000000800 */
[----:B------:R-:W0:Y:S07]  /*0010*/  S2R R22, SR_TID.Y ;  /* 0x0000000000167919 */ /* 0x000e2e0000002200 */
[----:B------:R-:W0:Y:S01]  /*0020*/  S2UR UR4, SR_CTAID.Y ;  /* 0x00000000000479c3 */ /* 0x000e220000002600 */
[----:B------:R-:W1:Y:S01]  /*0030*/  LDCU.64 UR6, c[0x0][0x358] ;  /* 0x00006b00ff0677ac */ /* 0x000e620008000a00 */
[----:B------:R-:W2:Y:S06]  /*0040*/  S2R R9, SR_TID.X ;  /* 0x0000000000097919 */ /* 0x000eac0000002100 */
[----:B------:R-:W0:Y:S08]  /*0050*/  LDC R3, c[0x0][0x364] ;  /* 0x0000d900ff037b82 */ /* 0x000e300000000800 */
[----:B------:R-:W3:Y:S08]  /*0060*/  LDC.64 R4, c[0x0][0x380] ;  /* 0x0000e000ff047b82 */ /* 0x000ef00000000a00 */
[----:B------:R-:W4:Y:S01]  /*0070*/  S2UR UR5, SR_CgaCtaId ;  /* 0x00000000000579c3 */ /* 0x000f220000008800 */
[----:B0-----:R-:W-:-:S07]  /*0080*/  IMAD R3, R3, UR4, R22 ;  /* 0x0000000403037c24 */ /* 0x001fce000f8e0216 */
[----:B------:R-:W0:Y:S01]  /*0090*/  S2UR UR8, SR_CTAID.X ;  /* 0x00000000000879c3 */ /* 0x000e220000002500 */
[----:B--2---:R-:W-:-:S07]  /*00a0*/  LEA R7, R3, R9, 0x5 ;  /* 0x0000000903077211 */ /* 0x004fce00078e28ff */
[----:B------:R-:W2:Y:S01]  /*00b0*/  LDC.64 R30, c[0x0][0x388] ;  /* 0x0000e200ff1e7b82 */ /* 0x000ea20000000a00 */
[----:B---3--:R-:W-:-:S06]  /*00c0*/  IMAD.WIDE.U32 R4, R7, 0x4, R4 ;  /* 0x0000000407047825 */ /* 0x008fcc00078e0004 */
[----:B-1----:R-:W3:Y:S01]  /*00d0*/  LDG.E R4, desc[UR6][R4.64] ;  /* 0x0000000604047981 */ /* 0x002ee2000c1e1900 */
[----:B------:R-:W0:Y:S01]  /*00e0*/  LDC R0, c[0x0][0x360] ;  /* 0x0000d800ff007b82 */ /* 0x000e220000000800 */
[----:B------:R-:W-:Y:S01]  /*00f0*/  UMOV UR4, 0x400 ;  /* 0x0000040000047882 */ /* 0x000fe20000000000 */
[----:B------:R-:W-:Y:S01]  /*0100*/  LEA R2, R22, R9, 0x5 ;  /* 0x0000000916027211 */ /* 0x000fe200078e28ff */
[----:B----4-:R-:W-:-:S06]  /*0110*/  ULEA UR4, UR5, UR4, 0x18 ;  /* 0x0000000405047291 */ /* 0x010fcc000f8ec0ff */
[----:B------:R-:W-:Y:S01]  /*0120*/  LEA R7, R2, UR4, 0x2 ;  /* 0x0000000402077c11 */ /* 0x000fe2000f8e10ff */
[----:B0-----:R-:W-:-:S04]  /*0130*/  IMAD R0, R0, UR8, R9 ;  /* 0x0000000800007c24 */ /* 0x001fc8000f8e0209 */
[----:B--2---:R-:W-:Y:S01]  /*0140*/  IMAD.WIDE R30, R0, 0x4, R30 ;  /* 0x00000004001e7825 */ /* 0x004fe200078e021e */
[----:B------:R-:W-:Y:S01]  /*0150*/  LEA R22, R22, UR4, 0x7 ;  /* 0x0000000416167c11 */ /* 0x000fe2000f8e38ff */
[----:B---3--:R-:W-:Y:S01]  /*0160*/  STS [R7], R4 ;  /* 0x0000000407007388 */ /* 0x008fe20000000800 */
[----:B------:R-:W-:-:S03]  /*0170*/  NOP ;  /* 0x0000000000007918 */ /* 0x000fc60000000000 */
[----:B------:R-:W2:Y:S04]  /*0180*/  LDG.E R5, desc[UR6][R30.64] ;  /* 0x000000061e057981 */ /* 0x000ea8000c1e1900 */
[----:B------:R-:W3:Y:S04]  /*0190*/  LDG.E R25, desc[UR6][R30.64+0x3200] ;  /* 0x003200061e197981 */ /* 0x000ee8000c1e1900 */
        /* <DEDUP_REMOVED lines=12> */
[----:B------:R-:W2:Y:S04]  /*0260*/  LDS.128 R8, [R22] ;  /* 0x0000000016087984 */ /* 0x000ea80000000c00 */
[----:B------:R-:W5:Y:S04]  /*0270*/  LDG.E R29, desc[UR6][R30.64+0x2bc00] ;  /* 0x02bc00061e1d7981 */ /* 0x000f68000c1e1900 */
[----:B------:R-:W5:Y:S04]  /*0280*/  LDG.E R28, desc[UR6][R30.64+0x2ee00] ;  /* 0x02ee00061e1c7981 */ /* 0x000f68000c1e1900 */
[----:B------:R-:W5:Y:S04]  /*0290*/  LDG.E R27, desc[UR6][R30.64+0x32000] ;  /* 0x032000061e1b7981 */ /* 0x000f68000c1e1900 */
[----:B------:R-:W5:Y:S04]  /*02a0*/  LDG.E R20, desc[UR6][R30.64+0x54600] ;  /* 0x054600061e147981 */ /* 0x000f68000c1e1900 */
[----:B------:R-:W5:Y:S01]  /*02b0*/  LDG.E R26, desc[UR6][R30.64+0x5aa00] ;  /* 0x05aa00061e1a7981 */ /* 0x000f62000c1e1900 */
[----:B--2---:R-:W-:-:S03]  /*02c0*/  FFMA R8, R8, R5, RZ ;  /* 0x0000000508087223 */ /* 0x004fc600000000ff */
[----:B------:R-:W0:Y:S01]  /*02d0*/  LDS.128 R4, [R22+0x10] ;  /* 0x0000100016047984 */ /* 0x000e220000000c00 */
[----:B---3--:R-:W-:-:S03]  /*02e0*/  FFMA R8, R25, R9, R8 ;  /* 0x0000000919087223 */ /* 0x008fc60000000008 */
[----:B------:R-:W2:Y:S01]  /*02f0*/  LDG.E R25, desc[UR6][R30.64+0x5dc00] ;  /* 0x05dc00061e197981 */ /* 0x000ea2000c1e1900 */
[----:B----4-:R-:W-:-:S04]  /*0300*/  FFMA R21, R21, R10, R8 ;  /* 0x0000000a15157223 */ /* 0x010fc80000000008 */
[----:B-----5:R-:W-:Y:S02]  /*0310*/  FFMA R11, R14, R11, R21 ;  /* 0x0000000b0e0b7223 */ /* 0x020fe40000000015 */
[----:B------:R-:W3:Y:S04]  /*0320*/  LDG.E R14, desc[UR6][R30.64+0x35200] ;  /* 0x035200061e0e7981 */ /* 0x000ee8000c1e1900 */
[----:B------:R-:W4:Y:S01]  /*0330*/  LDG.E R21, desc[UR6][R30.64+0x51400] ;  /* 0x051400061e157981 */ /* 0x000f22000c1e1900 */
[----:B0-----:R-:W-:-:S03]  /*0340*/  FFMA R15, R4, R15, R11 ;  /* 0x0000000f040f7223 */ /* 0x001fc6000000000b */
[----:B------:R-:W0:Y:S01]  /*0350*/  LDS.128 R8, [R22+0x20] ;  /* 0x0000200016087984 */ /* 0x000e220000000c00 */
[----:B------:R-:W-:-:S03]  /*0360*/  FFMA R4, R12, R5, R15 ;  /* 0x000000050c047223 */ /* 0x000fc6000000000f */
[----:B------:R-:W5:Y:S04]  /*0370*/  LDG.E R15, desc[UR6][R30.64+0x38400] ;  /* 0x038400061e0f7981 */ /* 0x000f68000c1e1900 */
[----:B------:R-:W2:Y:S01]  /*0380*/  LDG.E R12, desc[UR6][R30.64+0x3b600] ;  /* 0x03b600061e0c7981 */ /* 0x000ea2000c1e1900 */
[----:B------:R-:W-:-:S04]  /*0390*/  FFMA R17, R17, R6, R4 ;  /* 0x0000000611117223 */ /* 0x000fc80000000004 */
[----:B------:R-:W-:Y:S02]  /*03a0*/  FFMA R7, R16, R7, R17 ;  /* 0x0000000710077223 */ /* 0x000fe40000000011 */
[----:B------:R-:W4:Y:S02]  /*03b0*/  LDG.E R16, desc[UR6][R30.64+0x47e00] ;  /* 0x047e00061e107981 */ /* 0x000f24000c1e1900 */
[----:B0-----:R-:W-:Y:S02]  /*03c0*/  FFMA R17, R8, R13, R7 ;  /* 0x0000000d08117223 */ /* 0x001fe40000000007 */
[----:B------:R-:W4:Y:S04]  /*03d0*/  LDG.E R13, desc[UR6][R30.64+0x3e800] ;  /* 0x03e800061e0d7981 */ /* 0x000f28000c1e1900 */
[----:B------:R-:W0:Y:S01]  /*03e0*/  LDS.128 R4, [R22+0x30] ;  /* 0x0000300016047984 */ /* 0x000e220000000c00 */
[----:B------:R-:W-:-:S03]  /*03f0*/  FFMA R8, R2, R9, R17 ;  /* 0x0000000902087223 */ /* 0x000fc60000000011 */
[----:B------:R-:W4:Y:S04]  /*0400*/  LDG.E R2, desc[UR6][R30.64+0x41a00] ;  /* 0x041a00061e027981 */ /* 0x000f28000c1e1900 */
[----:B------:R-:W4:Y:S01]  /*0410*/  LDG.E R17, desc[UR6][R30.64+0x44c00] ;  /* 0x044c00061e117981 */ /* 0x000f22000c1e1900 */
[----:B------:R-:W-:-:S03]  /*0420*/  FFMA R9, R19, R10, R8 ;  /* 0x0000000a13097223 */ /* 0x000fc60000000008 */
[----:B------:R-:W4:Y:S01]  /*0430*/  LDG.E R19, desc[UR6][R30.64+0x4b000] ;  /* 0x04b000061e137981 */ /* 0x000f22000c1e1900 */
[----:B------:R-:W-:-:S03]  /*0440*/  FFMA R9, R18, R11, R9 ;  /* 0x0000000b12097223 */ /* 0x000fc60000000009 */
[----:B------:R-:W4:Y:S01]  /*0450*/  LDG.E R18, desc[UR6][R30.64+0x4e200] ;  /* 0x04e200061e127981 */ /* 0x000f22000c1e1900 */
[----:B0-----:R-:W-:-:S03]  /*0460*/  FFMA R9, R4, R23, R9 ;  /* 0x0000001704097223 */ /* 0x001fc60000000009 */
[----:B------:R-:W4:Y:S01]  /*0470*/  LDG.E R23, desc[UR6][R30.64+0x57800] ;  /* 0x057800061e177981 */ /* 0x000f22000c1e1900 */
[----:B------:R-:W-:-:S03]  /*0480*/  FFMA R4, R24, R5, R9 ;  /* 0x0000000518047223 */ /* 0x000fc60000000009 */
[----:B------:R-:W4:Y:S04]  /*0490*/  LDG.E R24, desc[UR6][R30.64+0x60e00] ;  /* 0x060e00061e187981 */ /* 0x000f28000c1e1900 */
[----:B------:R-:W0:Y:S01]  /*04a0*/  LDS.128 R8, [R22+0x40] ;  /* 0x0000400016087984 */ /* 0x000e220000000c00 */
[----:B------:R-:W-:-:S04]  /*04b0*/  FFMA R29, R29, R6, R4 ;  /* 0x000000061d1d7223 */ /* 0x000fc80000000004 */
[----:B------:R-:W-:-:S04]  /*04c0*/  FFMA R7, R28, R7, R29 ;  /* 0x000000071c077223 */ /* 0x000fc8000000001d */
[----:B0-----:R-:W-:Y:S01]  /*04d0*/  FFMA R7, R8, R27, R7 ;  /* 0x0000001b08077223 */ /* 0x001fe20000000007 */
[----:B------:R-:W-:-:S03]  /*04e0*/  IMAD R3, R3, 0xc80, R0 ;  /* 0x00000c8003037824 */ /* 0x000fc600078e0200 */
[----:B---3--:R-:W-:Y:S02]  /*04f0*/  FFMA R14, R14, R9, R7 ;  /* 0x000000090e0e7223 */ /* 0x008fe40000000007 */
[----:B------:R-:W4:Y:S02]  /*0500*/  LDS.128 R4, [R22+0x50] ;  /* 0x0000500016047984 */ /* 0x000f240000000c00 */
[----:B-----5:R-:W-:-:S04]  /*0510*/  FFMA R15, R15, R10, R14 ;  /* 0x0000000a0f0f7223 */ /* 0x020fc8000000000e */
[----:B--2---:R-:W-:Y:S02]  /*0520*/  FFMA R15, R12, R11, R15 ;  /* 0x0000000b0c0f7223 */ /* 0x004fe4000000000f */
[----:B------:R-:W0:Y:S02]  /*0530*/  LDS.128 R8, [R22+0x60] ;  /* 0x0000600016087984 */ /* 0x000e240000000c00 */
[----:B----4-:R-:W-:Y:S02]  /*0540*/  FFMA R27, R4, R13, R15 ;  /* 0x0000000d041b7223 */ /* 0x010fe4000000000f */
[----:B------:R-:W1:Y:S02]  /*0550*/  LDS.128 R12, [R22+0x70] ;  /* 0x00007000160c7984 */ /* 0x000e640000000c00 */
[----:B------:R-:W-:Y:S02]  /*0560*/  FFMA R2, R2, R5, R27 ;  /* 0x0000000502027223 */ /* 0x000fe4000000001b */
[----:B------:R-:W2:Y:S02]  /*0570*/  LDC.64 R4, c[0x0][0x390] ;  /* 0x0000e400ff047b82 */ /* 0x000ea40000000a00 */
[----:B------:R-:W-:-:S04]  /*0580*/  FFMA R17, R17, R6, R2 ;  /* 0x0000000611117223 */ /* 0x000fc80000000002 */
[----:B------:R-:W-:-:S04]  /*0590*/  FFMA R7, R16, R7, R17 ;  /* 0x0000000710077223 */ /* 0x000fc80000000011 */
[----:B0-----:R-:W-:-:S04]  /*05a0*/  FFMA R7, R8, R19, R7 ;  /* 0x0000001308077223 */ /* 0x001fc80000000007 */
[----:B------:R-:W-:-:S04]  /*05b0*/  FFMA R18, R18, R9, R7 ;  /* 0x0000000912127223 */ /* 0x000fc80000000007 */
[----:B------:R-:W-:-:S04]  /*05c0*/  FFMA R21, R21, R10, R18 ;  /* 0x0000000a15157223 */ /* 0x000fc80000000012 */
[----:B------:R-:W-:Y:S01]  /*05d0*/  FFMA R11, R20, R11, R21 ;  /* 0x0000000b140b7223 */ /* 0x000fe20000000015 */
[----:B--2---:R-:W-:-:S04]  /*05e0*/  IMAD.WIDE R4, R3, 0x4, R4 ;  /* 0x0000000403047825 */ /* 0x004fc800078e0204 */
[----:B-1----:R-:W-:-:S04]  /*05f0*/  FFMA R11, R12, R23, R11 ;  /* 0x000000170c0b7223 */ /* 0x002fc8000000000b */
[----:B------:R-:W-:-:S04]  /*0600*/  FFMA R26, R26, R13, R11 ;  /* 0x0000000d1a1a7223 */ /* 0x000fc8000000000b */
[----:B------:R-:W-:-:S04]  /*0610*/  FFMA R25, R25, R14, R26 ;  /* 0x0000000e19197223 */ /* 0x000fc8000000001a */
[----:B------:R-:W-:-:S05]  /*0620*/  FFMA R15, R24, R15, R25 ;  /* 0x0000000f180f7223 */ /* 0x000fca0000000019 */
[----:B------:R-:W-:Y:S01]  /*0630*/  STG.E desc[UR6][R4.64], R15 ;  /* 0x0000000f04007986 */ /* 0x000fe2000c101906 */
[----:B------:R-:W-:Y:S05]  /*0640*/  EXIT ;  /* 0x000000000000794d */ /* 0x000fea0003800000 */
.L_x_7:
        /* <DEDUP_REMOVED lines=11> */
.L_x_16:


//--------------------- .text._Z14simpleMultiplyPfS_S_ --------------------------
	.section	.text._Z14simpleMultiplyPfS_S_,"ax",@progbits
	.align	128
        .global         _Z14simpleMultiplyPfS_S_
        .type           _Z14simpleMultiplyPfS_S_,@function
        .size           _Z14simpleMultiplyPfS_S_,(.L_x_17 - _Z14simpleMultiplyPfS_S_)
        .other          _Z14simpleMultiplyPfS_S_,@"STO_CUDA_ENTRY STV_DEFAULT"
_Z14simpleMultiplyPfS_S_:
.text._Z14simpleMultiplyPfS_S_:
        /* <DEDUP_REMOVED lines=9> */
[----:B0-----:R-:W-:-:S05]  /*0090*/  IMAD R7, R7, UR6, R0 ;  /* 0x0000000607077c24 */ /* 0x001fca000f8e0200 */
[----:B------:R-:W-:Y:S02]  /*00a0*/  SHF.L.U32 R9, R7, 0x5, RZ ;  /* 0x0000000507097819 */ /* 0x000fe400000006ff */
[----:B------:R-:W0:Y:S01]  /*00b0*/  LDC.64 R4, c[0x0][0x388] ;  /* 0x0000e200ff047b82 */ /* 0x000e220000000a00 */
[----:B--2---:R-:W-:Y:S02]  /*00c0*/  IMAD R6, R6, UR7, R11 ;  /* 0x0000000706067c24 */ /* 0x004fe4000f8e020b */
[----:B---3--:R-:W-:-:S05]  /*00d0*/  IMAD.WIDE.U32 R2, R9, 0x4, R2 ;  /* 0x0000000409027825 */ /* 0x008fca00078e0002 */
[----:B-1----:R-:W2:Y:S01]  /*00e0*/  LDG.E R0, desc[UR4][R2.64] ;  /* 0x0000000402007981 */ /* 0x002ea2000c1e1900 */
[----:B0-----:R-:W-:-:S03]  /*00f0*/  IMAD.WIDE R4, R6, 0x4, R4 ;  /* 0x0000000406047825 */ /* 0x001fc600078e0204 */
[----:B------:R-:W3:Y:S04]  /*0100*/  LDG.E R17, desc[UR4][R2.64+0x4] ;  /* 0x0000040402117981 */ /* 0x000ee8000c1e1900 */
[----:B------:R-:W2:Y:S04]  /*0110*/  LDG.E R15, desc[UR4][R4.64] ;  /* 0x00000004040f7981 */ /* 0x000ea8000c1e1900 */
        /* <DEDUP_REMOVED lines=86> */
[----:B------:R-:W0:Y:S02]  /*0680*/  LDC.64 R18, c[0x0][0x390] ;  /* 0x0000e400ff127b82 */ /* 0x000e240000000a00 */
[----:B------:R-:W-:-:S04]  /*0690*/  FFMA R11, R11, R8, R0 ;  /* 0x000000080b0b7223 */ /* 0x000fc80000000000 */
[----:B------:R-:W-:Y:S01]  /*06a0*/  FFMA R11, R10, R13, R11 ;  /* 0x0000000d0a0b7223 */ /* 0x000fe2000000000b */
[----:B------:R-:W-:-:S04]  /*06b0*/  IMAD R7, R7, 0xc80, R6 ;  /* 0x00000c8007077824 */ /* 0x000fc800078e0206 */
[----:B0-----:R-:W-:-:S04]  /*06c0*/  IMAD.WIDE R18, R7, 0x4, R18 ;  /* 0x0000000407127825 */ /* 0x001fc800078e0212 */
[----:B--2---:R-:W-:-:S04]  /*06d0*/  FFMA R11, R12, R15, R11 ;  /* 0x0000000f0c0b7223 */ /* 0x004fc8000000000b */
[----:B---3--:R-:W-:-:S04]  /*06e0*/  FFMA R11, R14, R17, R11 ;  /* 0x000000110e0b7223 */ /* 0x008fc8000000000b */
[----:B----4-:R-:W-:-:S04]  /*06f0*/  FFMA R11, R24, R27, R11 ;  /* 0x0000001b180b7223 */ /* 0x010fc8000000000b */
[----:B------:R-:W-:-:S04]  /*0700*/  FFMA R11, R16, R28, R11 ;  /* 0x0000001c100b7223 */ /* 0x000fc8000000000b */
[----:B------:R-:W-:-:S05]  /*0710*/  FFMA R11, R26, R29, R11 ;  /* 0x0000001d1a0b7223 */ /* 0x000fca000000000b */
[----:B------:R-:W-:Y:S01]  /*0720*/  STG.E desc[UR4][R18.64], R11 ;  /* 0x0000000b12007986 */ /* 0x000fe2000c101904 */
[----:B------:R-:W-:Y:S05]  /*0730*/  EXIT ;  /* 0x000000000000794d */ /* 0x000fea0003800000 */
.L_x_8:
        /* <DEDUP_REMOVED lines=12> */
.L_x_17:


//--------------------- .text._Z16sharedABMultiplyPfS_S_ --------------------------
	.section	.text._Z16sharedABMultiplyPfS_S_,"ax",@progbits
	.align	128
        .global         _Z16sharedABMultiplyPfS_S_
        .type           _Z16sharedABMultiplyPfS_S_,@function
        .size           _Z16sharedABMultiplyPfS_S_,(.L_x_18 - _Z16sharedABMultiplyPfS_S_)
        .other          _Z16sharedABMultiplyPfS_S_,@"STO_CUDA_ENTRY STV_DEFAULT"
_Z16sharedABMultiplyPfS_S_:
.text._Z16sharedABMultiplyPfS_S_:
[----:B------:R-:W-:Y:S01]  /*0000*/  LDC R1, c[0x0][0x37c] ;  /* 0x0000df00ff017b82 */ /* 0x000fe20000000800 */
[----:B------:R-:W0:Y:S07]  /*0010*/  S2R R11, SR_TID.Y ;  /* 0x00000000000b7919 */ /* 0x000e2e0000002200 */
[----:B------:R-:W1:Y:S01]  /*0020*/  S2UR UR4, SR_CTAID.Y ;  /* 0x00000000000479c3 */ /* 0x000e620000002600 */
[----:B------:R-:W2:Y:S01]  /*0030*/  LDCU.64 UR8, c[0x0][0x358] ;  /* 0x00006b00ff0877ac */ /* 0x000ea20008000a00 */
[----:B------:R-:W3:Y:S06]  /*0040*/  S2R R9, SR_TID.X ;  /* 0x0000000000097919 */ /* 0x000eec0000002100 */
[----:B------:R-:W1:Y:S08]  /*0050*/  LDC R17, c[0x0][0x364] ;  /* 0x0000d900ff117b82 */ /* 0x000e700000000800 */
[----:B------:R-:W4:Y:S08]  /*0060*/  S2UR UR5, SR_CTAID.X ;  /* 0x00000000000579c3 */ /* 0x000f300000002500 */
[----:B------:R-:W4:Y:S08]  /*0070*/  LDC R2, c[0x0][0x360] ;  /* 0x0000d800ff027b82 */ /* 0x000f300000000800 */
[----:B------:R-:W5:Y:S01]  /*0080*/  LDC.64 R4, c[0x0][0x380] ;  /* 0x0000e000ff047b82 */ /* 0x000f620000000a00 */
[----:B-1----:R-:W-:-:S05]  /*0090*/  IMAD R17, R17, UR4, RZ ;  /* 0x0000000411117c24 */ /* 0x002fca000f8e02ff */
[----:B0-----:R-:W-:Y:S02]  /*00a0*/  IADD3 R0, PT, PT, R17, R11, RZ ;  /* 0x0000000b11007210 */ /* 0x001fe40007ffe0ff */
[----:B------:R-:W0:Y:S02]  /*00b0*/  LDC.64 R6, c[0x0][0x388] ;  /* 0x0000e200ff067b82 */ /* 0x000e240000000a00 */
[----:B---3--:R-:W-:Y:S01]  /*00c0*/  LEA R3, R0, R9, 0x5 ;  /* 0x0000000900037211 */ /* 0x008fe200078e28ff */
[----:B----4-:R-:W-:-:S04]  /*00d0*/  IMAD R2, R2, UR5, R9 ;  /* 0x0000000502027c24 */ /* 0x010fc8000f8e0209 */
[----:B------:R-:W-:Y:S02]  /*00e0*/  IMAD R2, R11, 0xc80, R2 ;  /* 0x00000c800b027824 */ /* 0x000fe400078e0202 */
[----:B-----5:R-:W-:-:S05]  /*00f0*/  IMAD.WIDE.U32 R4, R3, 0x4, R4 ;  /* 0x0000000403047825 */ /* 0x020fca00078e0004 */
[----:B--2---:R-:W2:Y:S01]  /*0100*/  LDG.E R8, desc[UR8][R4.64] ;  /* 0x0000000804087981 */ /* 0x004ea2000c1e1900 */
[----:B0-----:R-:W-:-:S05]  /*0110*/  IMAD.WIDE.U32 R6, R2, 0x4, R6 ;  /* 0x0000000402067825 */ /* 0x001fca00078e0006 */
[----:B------:R-:W3:Y:S01]  /*0120*/  LDG.E R10, desc[UR8][R6.64] ;  /* 0x00000008060a7981 */ /* 0x000ee2000c1e1900 */
[----:B------:R-:W0:Y:S01]  /*0130*/  S2UR UR6, SR_CgaCtaId ;  /* 0x00000000000679c3 */ /* 0x000e220000008800 */
[----:B------:R-:W-:Y:S02]  /*0140*/  UMOV UR4, 0x400 ;  /* 0x0000040000047882 */ /* 0x000fe40000000000 */
[----:B------:R-:W-:Y:S02]  /*0150*/  UIADD3 UR5, UPT, UPT, UR4, 0x1000, URZ ;  /* 0x0000100004057890 */ /* 0x000fe4000fffe0ff */
[----:B0-----:R-:W-:Y:S02]  /*0160*/  ULEA UR4, UR6, UR4, 0x18 ;  /* 0x0000000406047291 */ /* 0x001fe4000f8ec0ff */
[----:B------:R-:W-:-:S04]  /*0170*/  ULEA UR5, UR6, UR5, 0x18 ;  /* 0x0000000506057291 */ /* 0x000fc8000f8ec0ff */
[----:B------:R-:W-:Y:S02]  /*0180*/  LEA R3, R11, UR4, 0x7 ;  /* 0x000000040b037c11 */ /* 0x000fe4000f8e38ff */
[C---:B------:R-:W-:Y:S02]  /*0190*/  LEA R0, R9.reuse, UR5, 0x2 ;  /* 0x0000000509007c11 */ /* 0x040fe4000f8e10ff */
[----:B------:R-:W-:Y:S02]  /*01a0*/  LEA R9, R9, R3, 0x2 ;  /* 0x0000000309097211 */ /* 0x000fe400078e10ff */
[----:B------:R-:W-:Y:S01]  /*01b0*/  LEA R11, R11, R0, 0x7 ;  /* 0x000000000b0b7211 */ /* 0x000fe200078e38ff */
[----:B------:R-:W-:Y:S02]  /*01c0*/  IMAD R17, R17, 0xc80, R2 ;  /* 0x00000c8011117824 */ /* 0x000fe400078e0202 */
        /* <DEDUP_REMOVED lines=20> */
[----:B------:R-:W2:Y:S01]  /*0310*/  LDS R24, [R0+0x580] ;  /* 0x0005800000187984 */ /* 0x000ea20000000800 */
[----:B---3--:R-:W-:-:S03]  /*0320*/  FFMA R29, R16, R7, R5 ;  /* 0x00000007101d7223 */ /* 0x008fc60000000005 */
[----:B------:R-:W-:Y:S04]  /*0330*/  LDS R27, [R0+0x600] ;  /* 0x00060000001b7984 */ /* 0x000fe80000000800 */
[----:B------:R-:W3:Y:S01]  /*0340*/  LDS.128 R4, [R3+0x30] ;  /* 0x0000300003047984 */ /* 0x000ee20000000c00 */
[----:B----4-:R-:W-:-:S03]  /*0350*/  FFMA R23, R12, R23, R29 ;  /* 0x000000170c177223 */ /* 0x010fc6000000001d */
[----:B------:R-:W4:Y:S01]  /*0360*/  LDS R16, [R0+0x680] ;  /* 0x0006800000107984 */ /* 0x000f220000000800 */
[----:B-----5:R-:W-:-:S03]  /*0370*/  FFMA R22, R22, R13, R23 ;  /* 0x0000000d16167223 */ /* 0x020fc60000000017 */
[----:B------:R-:W5:Y:S01]  /*0380*/  LDS R23, [R0+0x700] ;  /* 0x0007000000177984 */ /* 0x000f620000000800 */
[----:B------:R-:W-:-:S03]  /*0390*/  FFMA R25, R25, R14, R22 ;  /* 0x0000000e19197223 */ /* 0x000fc60000000016 */
[----:B------:R-:W5:Y:S01]  /*03a0*/  LDS R22, [R0+0x780] ;  /* 0x0007800000167984 */ /* 0x000f620000000800 */
[----:B------:R-:W-:-:S03]  /*03b0*/  FFMA R29, R20, R15, R25 ;  /* 0x0000000f141d7223 */ /* 0x000fc60000000019 */
[----:B------:R-:W-:Y:S04]  /*03c0*/  LDS R25, [R0+0x800] ;  /* 0x0008000000197984 */ /* 0x000fe80000000800 */
[----:B------:R-:W5:Y:S01]  /*03d0*/  LDS.128 R12, [R3+0x40] ;  /* 0x00004000030c7984 */ /* 0x000f620000000c00 */
[----:B------:R-:W-:-:S03]  /*03e0*/  FFMA R19, R8, R19, R29 ;  /* 0x0000001308137223 */ /* 0x000fc6000000001d */
[----:B------:R-:W5:Y:S01]  /*03f0*/  LDS R20, [R0+0x880] ;  /* 0x0008800000147984 */ /* 0x000f620000000800 */
[----:B0-----:R-:W-:-:S03]  /*0400*/  FFMA R18, R18, R9, R19 ;  /* 0x0000000912127223 */ /* 0x001fc60000000013 */
[----:B------:R-:W0:Y:S01]  /*0410*/  LDS R19, [R0+0x900] ;  /* 0x0009000000137984 */ /* 0x000e220000000800 */
[----:B-1----:R-:W-:-:S03]  /*0420*/  FFMA R21, R21, R10, R18 ;  /* 0x0000000a15157223 */ /* 0x002fc60000000012 */
[----:B------:R-:W1:Y:S01]  /*0430*/  LDS R18, [R0+0x980] ;  /* 0x0009800000127984 */ /* 0x000e620000000800 */
[----:B--2---:R-:W-:-:S03]  /*0440*/  FFMA R11, R24, R11, R21 ;  /* 0x0000000b180b7223 */ /* 0x004fc60000000015 */
[----:B------:R-:W-:Y:S01]  /*0450*/  LDS R21, [R0+0xa00] ;  /* 0x000a000000157984 */ /* 0x000fe20000000800 */
[----:B---3--:R-:W-:-:S03]  /*0460*/  FFMA R27, R4, R27, R11 ;  /* 0x0000001b041b7223 */ /* 0x008fc6000000000b */
[----:B------:R-:W-:Y:S04]  /*0470*/  LDS R24, [R0+0xc80] ;  /* 0x000c800000187984 */ /* 0x000fe80000000800 */
[----:B------:R-:W2:Y:S01]  /*0480*/  LDS.128 R8, [R3+0x50] ;  /* 0x0000500003087984 */ /* 0x000ea20000000c00 */
[----:B----4-:R-:W-:-:S03]  /*0490*/  FFMA R4, R16, R5, R27 ;  /* 0x0000000510047223 */ /* 0x010fc6000000001b */
[----:B------:R-:W3:Y:S01]  /*04a0*/  LDS R16, [R0+0xa80] ;  /* 0x000a800000107984 */ /* 0x000ee20000000800 */
[----:B-----5:R-:W-:-:S03]  /*04b0*/  FFMA R5, R23, R6, R4 ;  /* 0x0000000617057223 */ /* 0x020fc60000000004 */
[----:B------:R-:W4:Y:S01]  /*04c0*/  LDS R23, [R0+0xb00] ;  /* 0x000b000000177984 */ /* 0x000f220000000800 */
        /* <DEDUP_REMOVED lines=10> */
[----:B------:R-:W-:Y:S04]  /*0570*/  LDS R19, [R0+0xe00] ;  /* 0x000e000000137984 */ /* 0x000fe80000000800 */
[----:B------:R-:W1:Y:S04]  /*0580*/  LDS.128 R12, [R3+0x70] ;  /* 0x00007000030c7984 */ /* 0x000e680000000c00 */
[----:B------:R-:W1:Y:S01]  /*0590*/  LDS R18, [R0+0xe80] ;  /* 0x000e800000127984 */ /* 0x000e620000000800 */
[----:B--2---:R-:W-:-:S03]  /*05a0*/  FFMA R29, R8, R21, R29 ;  /* 0x00000015081d7223 */ /* 0x004fc6000000001d */
[----:B------:R-:W2:Y:S01]  /*05b0*/  LDS R21, [R0+0xf00] ;  /* 0x000f000000157984 */ /* 0x000ea20000000800 */
[----:B---3--:R-:W-:-:S03]  /*05c0*/  FFMA R16, R16, R9, R29 ;  /* 0x0000000910107223 */ /* 0x008fc6000000001d */
[----:B------:R-:W3:Y:S01]  /*05d0*/  LDS R8, [R0+0xf80] ;  /* 0x000f800000087984 */ /* 0x000ee20000000800 */
[----:B----4-:R-:W-:-:S04]  /*05e0*/  FFMA R23, R23, R10, R16 ;  /* 0x0000000a17177223 */ /* 0x010fc80000000010 */
[----:B-----5:R-:W-:-:S04]  /*05f0*/  FFMA R11, R22, R11, R23 ;  /* 0x0000000b160b7223 */ /* 0x020fc80000000017 */
[----:B------:R-:W-:Y:S02]  /*0600*/  FFMA R25, R4, R25, R11 ;  /* 0x0000001904197223 */ /* 0x000fe4000000000b */
[----:B------:R-:W4:Y:S02]  /*0610*/  LDC.64 R10, c[0x0][0x390] ;  /* 0x0000e400ff0a7b82 */ /* 0x000f240000000a00 */
[----:B------:R-:W-:-:S04]  /*0620*/  FFMA R24, R24, R5, R25 ;  /* 0x0000000518187223 */ /* 0x000fc80000000019 */
[----:B------:R-:W-:-:S04]  /*0630*/  FFMA R27, R27, R6, R24 ;  /* 0x000000061b1b7223 */ /* 0x000fc80000000018 */
[----:B0-----:R-:W-:-:S04]  /*0640*/  FFMA R7, R20, R7, R27 ;  /* 0x0000000714077223 */ /* 0x001fc8000000001b */
[----:B-1----:R-:W-:-:S04]  /*0650*/  FFMA R7, R12, R19, R7 ;  /* 0x000000130c077223 */ /* 0x002fc80000000007 */
[----:B------:R-:W-:-:S04]  /*0660*/  FFMA R18, R18, R13, R7 ;  /* 0x0000000d12127223 */ /* 0x000fc80000000007 */
[----:B--2---:R-:W-:Y:S01]  /*0670*/  FFMA R21, R21, R14, R18 ;  /* 0x0000000e15157223 */ /* 0x004fe20000000012 */
[----:B----4-:R-:W-:-:S04]  /*0680*/  IMAD.WIDE R10, R17, 0x4, R10 ;  /* 0x00000004110a7825 */ /* 0x010fc800078e020a */
[----:B---3--:R-:W-:-:S05]  /*0690*/  FFMA R15, R8, R15, R21 ;  /* 0x0000000f080f7223 */ /* 0x008fca0000000015 */
[----:B------:R-:W-:Y:S01]  /*06a0*/  STG.E desc[UR8][R10.64], R15 ;  /* 0x0000000f0a007986 */ /* 0x000fe2000c101908 */
[----:B------:R-:W-:Y:S05]  /*06b0*/  EXIT ;  /* 0x000000000000794d */ /* 0x000fea0003800000 */
.L_x_9:
        /* <DEDUP_REMOVED lines=12> */
.L_x_18:


//--------------------- .nv.shared.reserved.0     --------------------------
	.section	.nv.shared.reserved.0,"aw",@nobits
	.weak		__nv_reservedSMEM_offset_0_alias
	.size		__nv_reservedSMEM_offset_0_alias, 0, 64
	.other		__nv_reservedSMEM_offset_0_alias,@"STO_CUDA_RESERVED_SHARED STV_DEFAULT"
__nv_reservedSMEM_offset_0_alias:
	.zero		0
	.zero		64


//--------------------- .nv.global                --------------------------
	.section	.nv.global,"aw",@nobits
.nv.global:
	.type		_ZN34_INTERNAL_49971fb2_4_k_cu_110f6bf86thrust24THRUST_300001_SM_1000_NS3seqE,@object
	.size		_ZN34_INTERNAL_49971fb2_4_k_cu_110f6bf86thrust24THRUST_300001_SM_1000_NS3seqE,(_ZN34_INTERNAL_49971fb2_4_k_cu_110f6bf84cuda3std3__48in_placeE - _ZN34_INTERNAL_49971fb2_4_k_cu_110f6bf86thrust24THRUST_300001_SM_1000_NS3seqE)
_ZN34_INTERNAL_49971fb2_4_k_cu_110f6bf86thrust24THRUST_300001_SM_1000_NS3seqE:
	.zero		1
	.type		_ZN34_INTERNAL_49971fb2_4_k_cu_110f6bf84cuda3std3__48in_placeE,@object
	.size		_ZN34_INTERNAL_49971fb2_4_k_cu_110f6bf84cuda3std3__48in_placeE,(_ZN34_INTERNAL_49971fb2_4_k_cu_110f6bf84cuda3std6ranges3__45__cpo4sizeE - _ZN34_INTERNAL_49971fb2_4_k_cu_110f6bf84cuda3std3__48in_placeE)
_ZN34_INTERNAL_49971fb2_4_k_cu_110f6bf84cuda3std3__48in_placeE:
	.zero		1
	.type		_ZN34_INTERNAL_49971fb2_4_k_cu_110f6bf84cuda3std6ranges3__45__cpo4sizeE,@object
	.size		_ZN34_INTERNAL_49971fb2_4_k_cu_110f6bf84cuda3std6ranges3__45__cpo4sizeE,(_ZN34_INTERNAL_49971fb2_4_k_cu_110f6bf86thrust24THRUST_300001_SM_1000_NS12placeholders2_3E - _ZN34_INTERNAL_49971fb2_4_k_cu_110f6bf84cuda3std6ranges3__45__cpo4sizeE)
_ZN34_INTERNAL_49971fb2_4_k_cu_110f6bf84cuda3std6ranges3__45__cpo4sizeE:
	.zero		1
	.type		_ZN34_INTERNAL_49971fb2_4_k_cu_110f6bf86thrust24THRUST_300001_SM_1000_NS12placeholders2_3E,@object
	.size		_ZN34_INTERNAL_49971fb2_4_k_cu_110f6bf86thrust24THRUST_300001_SM_1000_NS12placeholders2_3E,(_ZN34_INTERNAL_49971fb2_4_k_cu_110f6bf84cuda3std3__45__cpo6cbeginE - _ZN34_INTERNAL_49971fb2_4_k_cu_110f6bf86thrust24THRUST_300001_SM_1000_NS12placeholders2_3E)
_ZN34_INTERNAL_49971fb2_4_k_cu_110f6bf86thrust24THRUST_300001_SM_1000_NS12placeholders2_3E:
	.zero		1
	.type		_ZN34_INTERNAL_49971fb2_4_k_cu_110f6bf84cuda3std3__45__cpo6cbeginE,@object
	.size		_ZN34_INTERNAL_49971fb2_4_k_cu_110f6bf84cuda3std3__45__cpo6cbeginE,(_ZN34_INTERNAL_49971fb2_4_k_cu_110f6bf84cuda3std6ranges3__45__cpo6cbeginE - _ZN34_INTERNAL_49971fb2_4_k_cu_110f6bf84cuda3std3__45__cpo6cbeginE)
_ZN34_INTERNAL_49971fb2_4_k_cu_110f6bf84cuda3std3__45__cpo6cbeginE:
	.zero		1
	.type		_ZN34_INTERNAL_49971fb2_4_k_cu_110f6bf84cuda3std6ranges3__45__cpo6cbeginE,@object
	.size		_ZN34_INTERNAL_49971fb2_4_k_cu_110f6bf84cuda3std6ranges3__45__cpo6cbeginE,(_ZN34_INTERNAL_49971fb2_4_k_cu_110f6bf86thrust24THRUST_300001_SM_1000_NS12placeholders2_7E - _ZN34_INTERNAL_49971fb2_4_k_cu_110f6bf84cuda3std6ranges3__45__cpo6cbeginE)
_ZN34_INTERNAL_49971fb2_4_k_cu_110f6bf84cuda3std6ranges3__45__cpo6cbeginE:
	.zero		1
	.type		_ZN34_INTERNAL_49971fb2_4_k_cu_110f6bf86thrust24THRUST_300001_SM_1000_NS12placeholders2_7E,@object
	.size		_ZN34_INTERNAL_49971fb2_4_k_cu_110f6bf86thrust24THRUST_300001_SM_1000_NS12placeholders2_7E,(_ZN34_INTERNAL_49971fb2_4_k_cu_110f6bf84cuda3std3__45__cpo7crbeginE - _ZN34_INTERNAL_49971fb2_4_k_cu_110f6bf86thrust24THRUST_300001_SM_1000_NS12placeholders2_7E)
_ZN34_INTERNAL_49971fb2_4_k_cu_110f6bf86thrust24THRUST_300001_SM_1000_NS12placeholders2_7E:
	.zero		1
	.type		_ZN34_INTERNAL_49971fb2_4_k_cu_110f6bf84cuda3std3__45__cpo7crbeginE,@object
	.size		_ZN34_INTERNAL_49971fb2_4_k_cu_110f6bf84cuda3std3__45__cpo7crbeginE,(_ZN34_INTERNAL_49971fb2_4_k_cu_110f6bf84cuda3std6ranges3__45__cpo4nextE - _ZN34_INTERNAL_49971fb2_4_k_cu_110f6bf84cuda3std3__45__cpo7crbeginE)
_ZN34_INTERNAL_49971fb2_4_k_cu_110f6bf84cuda3std3__45__cpo7crbeginE:
	.zero		1
	.type		_ZN34_INTERNAL_49971fb2_4_k_cu_110f6bf84cuda3std6ranges3__45__cpo4nextE,@object
	.size		_ZN34_INTERNAL_49971fb2_4_k_cu_110f6bf84cuda3std6ranges3__45__cpo4nextE,(_ZN34_INTERNAL_49971fb2_4_k_cu_110f6bf84cuda3std6ranges3__45__cpo4swapE - _ZN34_INTERNAL_49971fb2_4_k_cu_110f6bf84cuda3std6ranges3__45__cpo4nextE)
_ZN34_INTERNAL_49971fb2_4_k_cu_110f6bf84cuda3std6ranges3__45__cpo4nextE:
	.zero		1
	.type		_ZN34_INTERNAL_49971fb2_4_k_cu_110f6bf84cuda3std6ranges3__45__cpo4swapE,@object
	.size		_ZN34_INTERNAL_49971fb2_4_k_cu_110f6bf84cuda3std6ranges3__45__cpo4swapE,(_ZN34_INTERNAL_49971fb2_4_k_cu_110f6bf86thrust24THRUST_300001_SM_1000_NS8cuda_cub10par_nosyncE - _ZN34_INTERNAL_49971fb2_4_k_cu_110f6bf84cuda3std6ranges3__45__cpo4swapE)
_ZN34_INTERNAL_49971fb2_4_k_cu_110f6bf84cuda3std6ranges3__45__cpo4swapE:
	.zero		1
	.type		_ZN34_INTERNAL_49971fb2_4_k_cu_110f6bf86thrust24THRUST_300001_SM_1000_NS8cuda_cub10par_nosyncE,@object
	.size		_ZN34_INTERNAL_49971fb2_4_k_cu_110f6bf86thrust24THRUST_300001_SM_1000_NS8cuda_cub10par_nosyncE,(_ZN34_INTERNAL_49971fb2_4_k_cu_110f6bf86thrust24THRUST_300001_SM_1000_NS12placeholders2_9E - _ZN34_INTERNAL_49971fb2_4_k_cu_110f6bf86thrust24THRUST_300001_SM_1000_NS8cuda_cub10par_nosyncE)
_ZN34_INTERNAL_49971fb2_4_k_cu_110f6bf86thrust24THRUST_300001_SM_1000_NS8cuda_cub10par_nosyncE:
	.zero		1
	.type		_ZN34_INTERNAL_49971fb2_4_k_cu_110f6bf86thrust24THRUST_300001_SM_1000_NS12placeholders2_9E,@object
	.size		_ZN34_INTERNAL_49971fb2_4_k_cu_110f6bf86thrust24THRUST_300001_SM_1000_NS12placeholders2_9E,(_ZN34_INTERNAL_49971fb2_4_k_cu_110f6bf84cuda3std3__436_GLOBAL__N__49971fb2_4_k_cu_110f6bf86ignoreE - _ZN34_INTERNAL_49971fb2_4_k_cu_110f6bf86thrust24THRUST_300001_SM_1000_NS12placeholders2_9E)
_ZN34_INTERNAL_49971fb2_4_k_cu_110f6bf86thrust24THRUST_300001_SM_1000_NS12placeholders2_9E:
	.zero		1
	.type		_ZN34_INTERNAL_49971fb2_4_k_cu_110f6bf84cuda3std3__436_GLOBAL__N__49971fb2_4_k_cu_110f6bf86ignoreE,@object
	.size		_ZN34_INTERNAL_49971fb2_4_k_cu_110f6bf84cuda3std3__436_GLOBAL__N__49971fb2_4_k_cu_110f6bf86ignoreE,(_ZN34_INTERNAL_49971fb2_4_k_cu_110f6bf84cuda3std6ranges3__45__cpo4dataE - _ZN34_INTERNAL_49971fb2_4_k_cu_110f6bf84cuda3std3__436_GLOBAL__N__49971fb2_4_k_cu_110f6bf86ignoreE)
_ZN34_INTERNAL_49971fb2_4_k_cu_110f6bf84cuda3std3__436_GLOBAL__N__49971fb2_4_k_cu_110f6bf86ignoreE:
	.zero		1
	.type		_ZN34_INTERNAL_49971fb2_4_k_cu_110f6bf84cuda3std6ranges3__45__cpo4dataE,@object
	.size		_ZN34_INTERNAL_49971fb2_4_k_cu_110f6bf84cuda3std6ranges3__45__cpo4dataE,(_ZN34_INTERNAL_49971fb2_4_k_cu_110f6bf86thrust24THRUST_300001_SM_1000_NS12placeholders2_1E - _ZN34_INTERNAL_49971fb2_4_k_cu_110f6bf84cuda3std6ranges3__45__cpo4dataE)
_ZN34_INTERNAL_49971fb2_4_k_cu_110f6bf84cuda3std6ranges3__45__cpo4dataE:
	.zero		1
	.type		_ZN34_INTERNAL_49971fb2_4_k_cu_110f6bf86thrust24THRUST_300001_SM_1000_NS12placeholders2_1E,@object
	.size		_ZN34_INTERNAL_49971fb2_4_k_cu_110f6bf86thrust24THRUST_300001_SM_1000_NS12placeholders2_1E,(_ZN34_INTERNAL_49971fb2_4_k_cu_110f6bf84cuda3std3__45__cpo5beginE - _ZN34_INTERNAL_49971fb2_4_k_cu_110f6bf86thrust24THRUST_300001_SM_1000_NS12placeholders2_1E)
_ZN34_INTERNAL_49971fb2_4_k_cu_110f6bf86thrust24THRUST_300001_SM_1000_NS12placeholders2_1E:
	.zero		1
	.type		_ZN34_INTERNAL_49971fb2_4_k_cu_110f6bf84cuda3std3__45__cpo5beginE,@object
	.size		_ZN34_INTERNAL_49971fb2_4_k_cu_110f6bf84cuda3std3__45__cpo5beginE,(_ZN34_INTERNAL_49971fb2_4_k_cu_110f6bf84cuda3std6ranges3__45__cpo5beginE - _ZN34_INTERNAL_49971fb2_4_k_cu_110f6bf84cuda3std3__45__cpo5beginE)
_ZN34_INTERNAL_49971fb2_4_k_cu_110f6bf84cuda3std3__45__cpo5beginE:
	.zero		1
	.type		_ZN34_INTERNAL_49971fb2_4_k_cu_110f6bf84cuda3std6ranges3__45__cpo5beginE,@object
	.size		_ZN34_INTERNAL_49971fb2_4_k_cu_110f6bf84cuda3std6ranges3__45__cpo5beginE,(_ZN34_INTERNAL_49971fb2_4_k_cu_110f6bf86thrust24THRUST_300001_SM_1000_NS12placeholders2_5E - _ZN34_INTERNAL_49971fb2_4_k_cu_110f6bf84cuda3std6ranges3__45__cpo5beginE)
_ZN34_INTERNAL_49971fb2_4_k_cu_110f6bf84cuda3std6ranges3__45__cpo5beginE:
	.zero		1
	.type		_ZN34_INTERNAL_49971fb2_4_k_cu_110f6bf86thrust24THRUST_300001_SM_1000_NS12placeholders2_5E,@object
	.size		_ZN34_INTERNAL_49971fb2_4_k_cu_110f6bf86thrust24THRUST_300001_SM_1000_NS12placeholders2_5E,(_ZN34_INTERNAL_49971fb2_4_k_cu_110f6bf84cuda3std3__45__cpo6rbeginE - _ZN34_INTERNAL_49971fb2_4_k_cu_110f6bf86thrust24THRUST_300001_SM_1000_NS12placeholders2_5E)
_ZN34_INTERNAL_49971fb2_4_k_cu_110f6bf86thrust24THRUST_300001_SM_1000_NS12placeholders2_5E:
	.zero		1
	.type		_ZN34_INTERNAL_49971fb2_4_k_cu_110f6bf84cuda3std3__45__cpo6rbeginE,@object
	.size		_ZN34_INTERNAL_49971fb2_4_k_cu_110f6bf84cuda3std3__45__cpo6rbeginE,(_ZN34_INTERNAL_49971fb2_4_k_cu_110f6bf84cuda3std6ranges3__45__cpo7advanceE - _ZN34_INTERNAL_49971fb2_4_k_cu_110f6bf84cuda3std3__45__cpo6rbeginE)
_ZN34_INTERNAL_49971fb2_4_k_cu_110f6bf84cuda3std3__45__cpo6rbeginE:
	.zero		1
	.type		_ZN34_INTERNAL_49971fb2_4_k_cu_110f6bf84cuda3std6ranges3__45__cpo7advanceE,@object
	.size		_ZN34_INTERNAL_49971fb2_4_k_cu_110f6bf84cuda3std6ranges3__45__cpo7advanceE,(_ZN34_INTERNAL_49971fb2_4_k_cu_110f6bf84cuda3std3__47nulloptE - _ZN34_INTERNAL_49971fb2_4_k_cu_110f6bf84cuda3std6ranges3__45__cpo7advanceE)
_ZN34_INTERNAL_49971fb2_4_k_cu_110f6bf84cuda3std6ranges3__45__cpo7advanceE:
	.zero		1
	.type		_ZN34_INTERNAL_49971fb2_4_k_cu_110f6bf84cuda3std3__47nulloptE,@object
	.size		_ZN34_INTERNAL_49971fb2_4_k_cu_110f6bf84cuda3std3__47nulloptE,(_ZN34_INTERNAL_49971fb2_4_k_cu_110f6bf84cuda3std6ranges3__45__cpo8distanceE - _ZN34_INTERNAL_49971fb2_4_k_cu_110f6bf84cuda3std3__47nulloptE)
_ZN34_INTERNAL_49971fb2_4_k_cu_110f6bf84cuda3std3__47nulloptE:
	.zero		1
	.type		_ZN34_INTERNAL_49971fb2_4_k_cu_110f6bf84cuda3std6ranges3__45__cpo8distanceE,@object
	.size		_ZN34_INTERNAL_49971fb2_4_k_cu_110f6bf84cuda3std6ranges3__45__cpo8distanceE,(_ZN34_INTERNAL_49971fb2_4_k_cu_110f6bf86thrust24THRUST_300001_SM_1000_NS12placeholders3_10E - _ZN34_INTERNAL_49971fb2_4_k_cu_110f6bf84cuda3std6ranges3__45__cpo8distanceE)
_ZN34_INTERNAL_49971fb2_4_k_cu_110f6bf84cuda3std6ranges3__45__cpo8distanceE:
	.zero		1
	.type		_ZN34_INTERNAL_49971fb2_4_k_cu_110f6bf86thrust24THRUST_300001_SM_1000_NS12placeholders3_10E,@object
	.size		_ZN34_INTERNAL_49971fb2_4_k_cu_110f6bf86thrust24THRUST_300001_SM_1000_NS12placeholders3_10E,(_ZN34_INTERNAL_49971fb2_4_k_cu_110f6bf84cuda3std3__419piecewise_constructE - _ZN34_INTERNAL_49971fb2_4_k_cu_110f6bf86thrust24THRUST_300001_SM_1000_NS12placeholders3_10E)
_ZN34_INTERNAL_49971fb2_4_k_cu_110f6bf86thrust24THRUST_300001_SM_1000_NS12placeholders3_10E:
	.zero		1
	.type		_ZN34_INTERNAL_49971fb2_4_k_cu_110f6bf84cuda3std3__419piecewise_constructE,@object
	.size		_ZN34_INTERNAL_49971fb2_4_k_cu_110f6bf84cuda3std3__419piecewise_constructE,(_ZN34_INTERNAL_49971fb2_4_k_cu_110f6bf84cuda3std6ranges3__45__cpo5cdataE - _ZN34_INTERNAL_49971fb2_4_k_cu_110f6bf84cuda3std3__419piecewise_constructE)
_ZN34_INTERNAL_49971fb2_4_k_cu_110f6bf84cuda3std3__419piecewise_constructE:
	.zero		1
	.type		_ZN34_INTERNAL_49971fb2_4_k_cu_110f6bf84cuda3std6ranges3__45__cpo5cdataE,@object
	.size		_ZN34_INTERNAL_49971fb2_4_k_cu_110f6bf84cuda3std6ranges3__45__cpo5cdataE,(_ZN34_INTERNAL_49971fb2_4_k_cu_110f6bf86thrust24THRUST_300001_SM_1000_NS12placeholders2_2E - _ZN34_INTERNAL_49971fb2_4_k_cu_110f6bf84cuda3std6ranges3__45__cpo5cdataE)
_ZN34_INTERNAL_49971fb2_4_k_cu_110f6bf84cuda3std6ranges3__45__cpo5cdataE:
	.zero		1
	.type		_ZN34_INTERNAL_49971fb2_4_k_cu_110f6bf86thrust24THRUST_300001_SM_1000_NS12placeholders2_2E,@object
	.size		_ZN34_INTERNAL_49971fb2_4_k_cu_110f6bf86thrust24THRUST_300001_SM_1000_NS12placeholders2_2E,(_ZN34_INTERNAL_49971fb2_4_k_cu_110f6bf84cuda3std3__45__cpo3endE - _ZN34_INTERNAL_49971fb2_4_k_cu_110f6bf86thrust24THRUST_300001_SM_1000_NS12placeholders2_2E)
_ZN34_INTERNAL_49971fb2_4_k_cu_110f6bf86thrust24THRUST_300001_SM_1000_NS12placeholders2_2E:
	.zero		1
	.type		_ZN34_INTERNAL_49971fb2_4_k_cu_110f6bf84cuda3std3__45__cpo3endE,@object
	.size		_ZN34_INTERNAL_49971fb2_4_k_cu_110f6bf84cuda3std3__45__cpo3endE,(_ZN34_INTERNAL_49971fb2_4_k_cu_110f6bf84cuda3std6ranges3__45__cpo3endE - _ZN34_INTERNAL_49971fb2_4_k_cu_110f6bf84cuda3std3__45__cpo3endE)
_ZN34_INTERNAL_49971fb2_4_k_cu_110f6bf84cuda3std3__45__cpo3endE:
	.zero		1
	.type		_ZN34_INTERNAL_49971fb2_4_k_cu_110f6bf84cuda3std6ranges3__45__cpo3endE,@object
	.size		_ZN34_INTERNAL_49971fb2_4_k_cu_110f6bf84cuda3std6ranges3__45__cpo3endE,(_ZN34_INTERNAL_49971fb2_4_k_cu_110f6bf86thrust24THRUST_300001_SM_1000_NS12placeholders2_6E - _ZN34_INTERNAL_49971fb2_4_k_cu_110f6bf84cuda3std6ranges3__45__cpo3endE)
_ZN34_INTERNAL_49971fb2_4_k_cu_110f6bf84cuda3std6ranges3__45__cpo3endE:
	.zero		1
	.type		_ZN34_INTERNAL_49971fb2_4_k_cu_110f6bf86thrust24THRUST_300001_SM_1000_NS12placeholders2_6E,@object
	.size		_ZN34_INTERNAL_49971fb2_4_k_cu_110f6bf86thrust24THRUST_300001_SM_1000_NS12placeholders2_6E,(_ZN34_INTERNAL_49971fb2_4_k_cu_110f6bf84cuda3std3__45__cpo4rendE - _ZN34_INTERNAL_49971fb2_4_k_cu_110f6bf86thrust24THRUST_300001_SM_1000_NS12placeholders2_6E)
_ZN34_INTERNAL_49971fb2_4_k_cu_110f6bf86thrust24THRUST_300001_SM_1000_NS12placeholders2_6E:
	.zero		1
	.type		_ZN34_INTERNAL_49971fb2_4_k_cu_110f6bf84cuda3std3__45__cpo4rendE,@object
	.size		_ZN34_INTERNAL_49971fb2_4_k_cu_110f6bf84cuda3std3__45__cpo4rendE,(_ZN34_INTERNAL_49971fb2_4_k_cu_110f6bf84cuda3std6ranges3__45__cpo9iter_swapE - _ZN34_INTERNAL_49971fb2_4_k_cu_110f6bf84cuda3std3__45__cpo4rendE)
_ZN34_INTERNAL_49971fb2_4_k_cu_110f6bf84cuda3std3__45__cpo4rendE:
	.zero		1
	.type		_ZN34_INTERNAL_49971fb2_4_k_cu_110f6bf84cuda3std6ranges3__45__cpo9iter_swapE,@object
	.size		_ZN34_INTERNAL_49971fb2_4_k_cu_110f6bf84cuda3std6ranges3__45__cpo9iter_swapE,(_ZN34_INTERNAL_49971fb2_4_k_cu_110f6bf84cuda3std3__48unexpectE - _ZN34_INTERNAL_49971fb2_4_k_cu_110f6bf84cuda3std6ranges3__45__cpo9iter_swapE)
_ZN34_INTERNAL_49971fb2_4_k_cu_110f6bf84cuda3std6ranges3__45__cpo9iter_swapE:
	.zero		1
	.type		_ZN34_INTERNAL_49971fb2_4_k_cu_110f6bf84cuda3std3__48unexpectE,@object
	.size		_ZN34_INTERNAL_49971fb2_4_k_cu_110f6bf84cuda3std3__48unexpectE,(_ZN34_INTERNAL_49971fb2_4_k_cu_110f6bf86thrust24THRUST_300001_SM_1000_NS8cuda_cub3parE - _ZN34_INTERNAL_49971fb2_4_k_cu_110f6bf84cuda3std3__48unexpectE)
_ZN34_INTERNAL_49971fb2_4_k_cu_110f6bf84cuda3std3__48unexpectE:
	.zero		1
	.type		_ZN34_INTERNAL_49971fb2_4_k_cu_110f6bf86thrust24THRUST_300001_SM_1000_NS8cuda_cub3parE,@object
	.size		_ZN34_INTERNAL_49971fb2_4_k_cu_110f6bf86thrust24THRUST_300001_SM_1000_NS8cuda_cub3parE,(_ZN34_INTERNAL_49971fb2_4_k_cu_110f6bf86thrust24THRUST_300001_SM_1000_NS12placeholders2_4E - _ZN34_INTERNAL_49971fb2_4_k_cu_110f6bf86thrust24THRUST_300001_SM_1000_NS8cuda_cub3parE)
_ZN34_INTERNAL_49971fb2_4_k_cu_110f6bf86thrust24THRUST_300001_SM_1000_NS8cuda_cub3parE:
	.zero		1
	.type		_ZN34_INTERNAL_49971fb2_4_k_cu_110f6bf86thrust24THRUST_300001_SM_1000_NS12placeholders2_4E,@object
	.size		_ZN34_INTERNAL_49971fb2_4_k_cu_110f6bf86thrust24THRUST_300001_SM_1000_NS12placeholders2_4E,(_ZN34_INTERNAL_49971fb2_4_k_cu_110f6bf84cuda3std3__45__cpo4cendE - _ZN34_INTERNAL_49971fb2_4_k_cu_110f6bf86thrust24THRUST_300001_SM_1000_NS12placeholders2_4E)
_ZN34_INTERNAL_49971fb2_4_k_cu_110f6bf86thrust24THRUST_300001_SM_1000_NS12placeholders2_4E:
	.zero		1
	.type		_ZN34_INTERNAL_49971fb2_4_k_cu_110f6bf84cuda3std3__45__cpo4cendE,@object
	.size		_ZN34_INTERNAL_49971fb2_4_k_cu_110f6bf84cuda3std3__45__cpo4cendE,(_ZN34_INTERNAL_49971fb2_4_k_cu_110f6bf84cuda3std6ranges3__45__cpo4cendE - _ZN34_INTERNAL_49971fb2_4_k_cu_110f6bf84cuda3std3__45__cpo4cendE)
_ZN34_INTERNAL_49971fb2_4_k_cu_110f6bf84cuda3std3__45__cpo4cendE:
	.zero		1
	.type		_ZN34_INTERNAL_49971fb2_4_k_cu_110f6bf84cuda3std6ranges3__45__cpo4cendE,@object
	.size		_ZN34_INTERNAL_49971fb2_4_k_cu_110f6bf84cuda3std6ranges3__45__cpo4cendE,(_ZN34_INTERNAL_49971fb2_4_k_cu_110f6bf84cuda3std3__420unreachable_sentinelE - _ZN34_INTERNAL_49971fb2_4_k_cu_110f6bf84cuda3std6ranges3__45__cpo4cendE)
_ZN34_INTERNAL_49971fb2_4_k_cu_110f6bf84cuda3std6ranges3__45__cpo4cendE:
	.zero		1
	.type		_ZN34_INTERNAL_49971fb2_4_k_cu_110f6bf84cuda3std3__420unreachable_sentinelE,@object
	.size		_ZN34_INTERNAL_49971fb2_4_k_cu_110f6bf84cuda3std3__420unreachable_sentinelE,(_ZN34_INTERNAL_49971fb2_4_k_cu_110f6bf84cuda3std6ranges3__45__cpo5ssizeE - _ZN34_INTERNAL_49971fb2_4_k_cu_110f6bf84cuda3std3__420unreachable_sentinelE)
_ZN34_INTERNAL_49971fb2_4_k_cu_110f6bf84cuda3std3__420unreachable_sentinelE:
	.zero		1
	.type		_ZN34_INTERNAL_49971fb2_4_k_cu_110f6bf84cuda3std6ranges3__45__cpo5ssizeE,@object
	.size		_ZN34_INTERNAL_49971fb2_4_k_cu_110f6bf84cuda3std6ranges3__45__cpo5ssizeE,(_ZN34_INTERNAL_49971fb2_4_k_cu_110f6bf86thrust24THRUST_300001_SM_1000_NS12placeholders2_8E - _ZN34_INTERNAL_49971fb2_4_k_cu_110f6bf84cuda3std6ranges3__45__cpo5ssizeE)
_ZN34_INTERNAL_49971fb2_4_k_cu_110f6bf84cuda3std6ranges3__45__cpo5ssizeE:
	.zero		1
	.type		_ZN34_INTERNAL_49971fb2_4_k_cu_110f6bf86thrust24THRUST_300001_SM_1000_NS12placeholders2_8E,@object
	.size		_ZN34_INTERNAL_49971fb2_4_k_cu_110f6bf86thrust24THRUST_300001_SM_1000_NS12placeholders2_8E,(_ZN34_INTERNAL_49971fb2_4_k_cu_110f6bf84cuda3std3__45__cpo5crendE - _ZN34_INTERNAL_49971fb2_4_k_cu_110f6bf86thrust24THRUST_300001_SM_1000_NS12placeholders2_8E)
_ZN34_INTERNAL_49971fb2_4_k_cu_110f6bf86thrust24THRUST_300001_SM_1000_NS12placeholders2_8E:
	.zero		1
	.type		_ZN34_INTERNAL_49971fb2_4_k_cu_110f6bf84cuda3std3__45__cpo5crendE,@object
	.size		_ZN34_INTERNAL_49971fb2_4_k_cu_110f6bf84cuda3std3__45__cpo5crendE,(_ZN34_INTERNAL_49971fb2_4_k_cu_110f6bf84cuda3std6ranges3__45__cpo4prevE - _ZN34_INTERNAL_49971fb2_4_k_cu_110f6bf84cuda3std3__45__cpo5crendE)
_ZN34_INTERNAL_49971fb2_4_k_cu_110f6bf84cuda3std3__45__cpo5crendE:
	.zero		1
	.type		_ZN34_INTERNAL_49971fb2_4_k_cu_110f6bf84cuda3std6ranges3__45__cpo4prevE,@object
	.size		_ZN34_INTERNAL_49971fb2_4_k_cu_110f6bf84cuda3std6ranges3__45__cpo4prevE,(_ZN34_INTERNAL_49971fb2_4_k_cu_110f6bf84cuda3std6ranges3__45__cpo9iter_moveE - _ZN34_INTERNAL_49971fb2_4_k_cu_110f6bf84cuda3std6ranges3__45__cpo4prevE)
_ZN34_INTERNAL_49971fb2_4_k_cu_110f6bf84cuda3std6ranges3__45__cpo4prevE:
	.zero		1
	.type		_ZN34_INTERNAL_49971fb2_4_k_cu_110f6bf84cuda3std6ranges3__45__cpo9iter_moveE,@object
	.size		_ZN34_INTERNAL_49971fb2_4_k_cu_110f6bf84cuda3std6ranges3__45__cpo9iter_moveE,(_ZN34_INTERNAL_49971fb2_4_k_cu_110f6bf86thrust24THRUST_300001_SM_1000_NS6system6detail10sequential3seqE - _ZN34_INTERNAL_49971fb2_4_k_cu_110f6bf84cuda3std6ranges3__45__cpo9iter_moveE)
_ZN34_INTERNAL_49971fb2_4_k_cu_110f6bf84cuda3std6ranges3__45__cpo9iter_moveE:
	.zero		1
	.type		_ZN34_INTERNAL_49971fb2_4_k_cu_110f6bf86thrust24THRUST_300001_SM_1000_NS6system6detail10sequential3seqE,@object
	.size		_ZN34_INTERNAL_49971fb2_4_k_cu_110f6bf86thrust24THRUST_300001_SM_1000_NS6system6detail10sequential3seqE,(.L_31 - _ZN34_INTERNAL_49971fb2_4_k_cu_110f6bf86thrust24THRUST_300001_SM_1000_NS6system6detail10sequential3seqE)
_ZN34_INTERNAL_49971fb2_4_k_cu_110f6bf86thrust24THRUST_300001_SM_1000_NS6system6detail10sequential3seqE:
	.zero		1
.L_31:


//--------------------- .nv.shared._Z29coalescedPadSlowTransMultiplyPfS_i --------------------------
	.section	.nv.shared._Z29coalescedPadSlowTransMultiplyPfS_i,"aw",@nobits
	.sectionflags	@""
	.align	4
.nv.shared._Z29coalescedPadSlowTransMultiplyPfS_i:
	.zero		9472


//--------------------- .nv.shared._Z25coalescedPadTransMultiplyPfS_i --------------------------
	.section	.nv.shared._Z25coalescedPadTransMultiplyPfS_i,"aw",@nobits
	.sectionflags	@""
	.align	4
.nv.shared._Z25coalescedPadTransMultiplyPfS_i:
	.zero		9344


//--------------------- .nv.shared._Z22coalescedTransMultiplyPfS_i --------------------------
	.section	.nv.shared._Z22coalescedTransMultiplyPfS_i,"aw",@nobits
	.sectionflags	@""
	.align	4
.nv.shared._Z22coalescedTransMultiplyPfS_i:
	.zero		9216


//--------------------- .nv.shared._Z17coalescedMultiplyPfS_S_ --------------------------
	.section	.nv.shared._Z17coalescedMultiplyPfS_S_,"aw",@nobits
	.sectionflags	@""
	.align	4
.nv.shared._Z17coalescedMultiplyPfS_S_:
	.zero		5120


//--------------------- .nv.shared._Z16sharedABMultiplyPfS_S_ --------------------------
	.section	.nv.shared._Z16sharedABMultiplyPfS_S_,"aw",@nobits
	.sectionflags	@""
	.align	4
.nv.shared._Z16sharedABMultiplyPfS_S_:
	.zero		9216


//--------------------- .nv.constant0._ZN3cub18CUB_300001_SM_10006detail8for_each13static_kernelINS2_12policy_hub_t12policy_500_tEmN6thrust24THRUST_300001_SM_1000_NS8cuda_cub20__uninitialized_fill7functorINS7_10device_ptrIfEEfEEEEvT0_T1_ --------------------------
	.section	.nv.constant0._ZN3cub18CUB_300001_SM_10006detail8for_each13static_kernelINS2_12policy_hub_t12policy_500_tEmN6thrust24THRUST_300001_SM_1000_NS8cuda_cub20__uninitialized_fill7functorINS7_10device_ptrIfEEfEEEEvT0_T1_,"a",@progbits
	.sectionflags	@""
	.align	4
.nv.constant0._ZN3cub18CUB_300001_SM_10006detail8for_each13static_kernelINS2_12policy_hub_t12policy_500_tEmN6thrust24THRUST_300001_SM_1000_NS8cuda_cub20__uninitialized_fill7functorINS7_10device_ptrIfEEfEEEEvT0_T1_:
	.zero		920


//--------------------- .nv.constant0._ZN3cub18CUB_300001_SM_10006detail11EmptyKernelIvEEvv --------------------------
	.section	.nv.constant0._ZN3cub18CUB_300001_SM_10006detail11EmptyKernelIvEEvv,"a",@progbits
	.sectionflags	@""
	.align	4
.nv.constant0._ZN3cub18CUB_300001_SM_10006detail11EmptyKernelIvEEvv:
	.zero		896


//--------------------- .nv.constant0._Z29coalescedPadSlowTransMultiplyPfS_i --------------------------
	.section	.nv.constant0._Z29coalescedPadSlowTransMultiplyPfS_i,"a",@progbits
	.sectionflags	@""
	.align	4
.nv.constant0._Z29coalescedPadSlowTransMultiplyPfS_i:
	.zero		916


//--------------------- .nv.constant0._Z25coalescedPadTransMultiplyPfS_i --------------------------
	.section	.nv.constant0._Z25coalescedPadTransMultiplyPfS_i,"a",@progbits
	.sectionflags	@""
	.align	4
.nv.constant0._Z25coalescedPadTransMultiplyPfS_i:
	.zero		916


//--------------------- .nv.constant0._Z22coalescedTransMultiplyPfS_i --------------------------
	.section	.nv.constant0._Z22coalescedTransMultiplyPfS_i,"a",@progbits
	.sectionflags	@""
	.align	4
.nv.constant0._Z22coalescedTransMultiplyPfS_i:
	.zero		916


//--------------------- .nv.constant0._Z19simpleTransMultiplyPfS_i --------------------------
	.section	.nv.constant0._Z19simpleTransMultiplyPfS_i,"a",@progbits
	.sectionflags	@""
	.align	4
.nv.constant0._Z19simpleTransMultiplyPfS_i:
	.zero		916


//--------------------- .nv.constant0._Z17coalescedMultiplyPfS_S_ --------------------------
	.section	.nv.constant0._Z17coalescedMultiplyPfS_S_,"a",@progbits
	.sectionflags	@""
	.align	4
.nv.constant0._Z17coalescedMultiplyPfS_S_:
	.zero		920


//--------------------- .nv.constant0._Z14simpleMultiplyPfS_S_ --------------------------
	.section	.nv.constant0._Z14simpleMultiplyPfS_S_,"a",@progbits
	.sectionflags	@""
	.align	4
.nv.constant0._Z14simpleMultiplyPfS_S_:
	.zero		920


//--------------------- .nv.constant0._Z16sharedABMultiplyPfS_S_ --------------------------
	.section	.nv.constant0._Z16sharedABMultiplyPfS_S_,"a",@progbits
	.sectionflags	@""
	.align	4
.nv.constant0._Z16sharedABMultiplyPfS_S_:
	.zero		920


//--------------------- SYMBOLS --------------------------

	.type		.nv.reservedSmem.offset0,@object
	.size		.nv.reservedSmem.offset0,0x4
	.type		.nv.reservedSmem.cap,@object
	.size		.nv.reservedSmem.cap,0x4
